//
// Generated by NVIDIA NVVM Compiler
//
// Compiler Build ID: CL-36424714
// Cuda compilation tools, release 13.0, V13.0.88
// Based on NVVM 20.0.0
//

.version 9.0
.target sm_100
.address_size 64

	// .globl	_Z4PlusPfS_S_i
.extern .func  (.param .b32 func_retval0) vprintf
(
	.param .b64 vprintf_param_0,
	.param .b64 vprintf_param_1
)
;
.global .align 1 .b8 $str[29] = {80, 97, 116, 116, 101, 114, 110, 32, 102, 111, 117, 110, 100, 32, 97, 116, 32, 105, 110, 100, 101, 120, 32, 58, 32, 37, 100, 10};
.global .align 1 .b8 $str$1[27] = {70, 111, 117, 110, 100, 32, 112, 97, 116, 116, 101, 114, 110, 32, 97, 116, 32, 105, 110, 100, 101, 120, 32, 37, 100, 32};

.visible .entry _Z4PlusPfS_S_i(
	.param .u64 .ptr .align 1 _Z4PlusPfS_S_i_param_0,
	.param .u64 .ptr .align 1 _Z4PlusPfS_S_i_param_1,
	.param .u64 .ptr .align 1 _Z4PlusPfS_S_i_param_2,
	.param .u32 _Z4PlusPfS_S_i_param_3
)
{
	.reg .b32 	%r<5>;
	.reg .b32 	%f<4>;
	.reg .b64 	%rd<11>;

	ld.param.u64 	%rd1, [_Z4PlusPfS_S_i_param_0];
	ld.param.u64 	%rd2, [_Z4PlusPfS_S_i_param_1];
	ld.param.u64 	%rd3, [_Z4PlusPfS_S_i_param_2];
	cvta.to.global.u64 	%rd4, %rd3;
	cvta.to.global.u64 	%rd5, %rd2;
	cvta.to.global.u64 	%rd6, %rd1;
	mov.u32 	%r1, %ntid.x;
	mov.u32 	%r2, %ctaid.x;
	mov.u32 	%r3, %tid.x;
	mad.lo.s32 	%r4, %r1, %r2, %r3;
	mul.wide.s32 	%rd7, %r4, 4;
	add.s64 	%rd8, %rd6, %rd7;
	ld.global.f32 	%f1, [%rd8];
	add.s64 	%rd9, %rd5, %rd7;
	ld.global.f32 	%f2, [%rd9];
	add.f32 	%f3, %f1, %f2;
	add.s64 	%rd10, %rd4, %rd7;
	st.global.f32 	[%rd10], %f3;
	ret;

}
	// .globl	_Z5NaivePcS_Piii
.visible .entry _Z5NaivePcS_Piii(
	.param .u64 .ptr .align 1 _Z5NaivePcS_Piii_param_0,
	.param .u64 .ptr .align 1 _Z5NaivePcS_Piii_param_1,
	.param .u64 .ptr .align 1 _Z5NaivePcS_Piii_param_2,
	.param .u32 _Z5NaivePcS_Piii_param_3,
	.param .u32 _Z5NaivePcS_Piii_param_4
)
{
	.local .align 8 .b8 	__local_depot1[8];
	.reg .b64 	%SP;
	.reg .b64 	%SPL;
	.reg .pred 	%p<20>;
	.reg .b16 	%rs<3>;
	.reg .b32 	%r<83>;
	.reg .b64 	%rd<26>;

	mov.u64 	%SPL, __local_depot1;
	cvta.local.u64 	%SP, %SPL;
	ld.param.u64 	%rd4, [_Z5NaivePcS_Piii_param_0];
	ld.param.u64 	%rd5, [_Z5NaivePcS_Piii_param_1];
	ld.param.u32 	%r22, [_Z5NaivePcS_Piii_param_3];
	ld.param.u32 	%r23, [_Z5NaivePcS_Piii_param_4];
	add.u64 	%rd6, %SP, 0;
	add.u64 	%rd1, %SPL, 0;
	sub.s32 	%r1, %r23, %r22;
	setp.lt.s32 	%p1, %r1, 0;
	@%p1 bra 	$L__BB1_26;
	setp.lt.s32 	%p2, %r22, 1;
	@%p2 bra 	$L__BB1_9;
	add.s32 	%r2, %r1, 1;
	cvta.to.global.u64 	%rd2, %rd5;
	cvta.to.global.u64 	%rd3, %rd4;
	mov.b32 	%r75, 0;
	mov.u64 	%rd23, $str;
$L__BB1_3:
	mov.b32 	%r76, 0;
$L__BB1_4:
	add.s32 	%r72, %r76, %r75;
	cvt.u64.u32 	%rd19, %r72;
	add.s64 	%rd20, %rd2, %rd19;
	ld.global.u8 	%rs1, [%rd20];
	cvt.u64.u32 	%rd21, %r76;
	add.s64 	%rd22, %rd3, %rd21;
	ld.global.u8 	%rs2, [%rd22];
	setp.ne.s16 	%p16, %rs1, %rs2;
	mov.u32 	%r77, %r76;
	@%p16 bra 	$L__BB1_6;
	add.s32 	%r76, %r76, 1;
	setp.eq.s32 	%p17, %r76, %r22;
	mov.u32 	%r77, %r22;
	@%p17 bra 	$L__BB1_6;
	bra.uni 	$L__BB1_4;
$L__BB1_6:
	setp.eq.s32 	%p18, %r77, %r22;
	@%p18 bra 	$L__BB1_7;
	bra.uni 	$L__BB1_8;
$L__BB1_7:
	st.local.u32 	[%rd1], %r75;
	cvta.global.u64 	%rd24, %rd23;
	{ // callseq 15, 0
	.param .b64 param0;
	st.param.b64 	[param0], %rd24;
	.param .b64 param1;
	st.param.b64 	[param1], %rd6;
	.param .b32 retval0;
	call.uni (retval0), 
	vprintf, 
	(
	param0, 
	param1
	);
	ld.param.b32 	%r73, [retval0];
	} // callseq 15
$L__BB1_8:
	add.s32 	%r75, %r75, 1;
	setp.eq.s32 	%p19, %r75, %r2;
	@%p19 bra 	$L__BB1_26;
	bra.uni 	$L__BB1_3;
$L__BB1_9:
	add.s32 	%r8, %r1, 1;
	and.b32  	%r9, %r8, 7;
	setp.lt.u32 	%p3, %r1, 7;
	mov.b32 	%r81, 0;
	@%p3 bra 	$L__BB1_14;
	and.b32  	%r81, %r8, -8;
	neg.s32 	%r78, %r81;
	mov.b32 	%r79, 3;
	mov.u64 	%rd7, $str;
$L__BB1_11:
	.pragma "nounroll";
	setp.ne.s32 	%p4, %r22, 0;
	@%p4 bra 	$L__BB1_13;
	add.s32 	%r27, %r79, -3;
	st.local.u32 	[%rd1], %r27;
	cvta.global.u64 	%rd8, %rd7;
	{ // callseq 0, 0
	.param .b64 param0;
	st.param.b64 	[param0], %rd8;
	.param .b64 param1;
	st.param.b64 	[param1], %rd6;
	.param .b32 retval0;
	call.uni (retval0), 
	vprintf, 
	(
	param0, 
	param1
	);
	ld.param.b32 	%r28, [retval0];
	} // callseq 0
	add.s32 	%r30, %r79, -2;
	st.local.u32 	[%rd1], %r30;
	{ // callseq 1, 0
	.param .b64 param0;
	st.param.b64 	[param0], %rd8;
	.param .b64 param1;
	st.param.b64 	[param1], %rd6;
	.param .b32 retval0;
	call.uni (retval0), 
	vprintf, 
	(
	param0, 
	param1
	);
	ld.param.b32 	%r31, [retval0];
	} // callseq 1
	add.s32 	%r33, %r79, -1;
	st.local.u32 	[%rd1], %r33;
	{ // callseq 2, 0
	.param .b64 param0;
	st.param.b64 	[param0], %rd8;
	.param .b64 param1;
	st.param.b64 	[param1], %rd6;
	.param .b32 retval0;
	call.uni (retval0), 
	vprintf, 
	(
	param0, 
	param1
	);
	ld.param.b32 	%r34, [retval0];
	} // callseq 2
	add.s32 	%r36, %r79, 4;
	st.local.u32 	[%rd1], %r79;
	{ // callseq 3, 0
	.param .b64 param0;
	st.param.b64 	[param0], %rd8;
	.param .b64 param1;
	st.param.b64 	[param1], %rd6;
	.param .b32 retval0;
	call.uni (retval0), 
	vprintf, 
	(
	param0, 
	param1
	);
	ld.param.b32 	%r37, [retval0];
	} // callseq 3
	add.s32 	%r39, %r79, 1;
	st.local.u32 	[%rd1], %r39;
	{ // callseq 4, 0
	.param .b64 param0;
	st.param.b64 	[param0], %rd8;
	.param .b64 param1;
	st.param.b64 	[param1], %rd6;
	.param .b32 retval0;
	call.uni (retval0), 
	vprintf, 
	(
	param0, 
	param1
	);
	ld.param.b32 	%r40, [retval0];
	} // callseq 4
	add.s32 	%r42, %r79, 2;
	st.local.u32 	[%rd1], %r42;
	{ // callseq 5, 0
	.param .b64 param0;
	st.param.b64 	[param0], %rd8;
	.param .b64 param1;
	st.param.b64 	[param1], %rd6;
	.param .b32 retval0;
	call.uni (retval0), 
	vprintf, 
	(
	param0, 
	param1
	);
	ld.param.b32 	%r43, [retval0];
	} // callseq 5
	add.s32 	%r45, %r79, 3;
	st.local.u32 	[%rd1], %r45;
	{ // callseq 6, 0
	.param .b64 param0;
	st.param.b64 	[param0], %rd8;
	.param .b64 param1;
	st.param.b64 	[param1], %rd6;
	.param .b32 retval0;
	call.uni (retval0), 
	vprintf, 
	(
	param0, 
	param1
	);
	ld.param.b32 	%r46, [retval0];
	} // callseq 6
	st.local.u32 	[%rd1], %r36;
	{ // callseq 7, 0
	.param .b64 param0;
	st.param.b64 	[param0], %rd8;
	.param .b64 param1;
	st.param.b64 	[param1], %rd6;
	.param .b32 retval0;
	call.uni (retval0), 
	vprintf, 
	(
	param0, 
	param1
	);
	ld.param.b32 	%r48, [retval0];
	} // callseq 7
$L__BB1_13:
	add.s32 	%r79, %r79, 8;
	add.s32 	%r78, %r78, 8;
	setp.ne.s32 	%p5, %r78, 0;
	@%p5 bra 	$L__BB1_11;
$L__BB1_14:
	setp.eq.s32 	%p6, %r9, 0;
	@%p6 bra 	$L__BB1_26;
	and.b32  	%r17, %r8, 3;
	setp.lt.u32 	%p7, %r9, 4;
	@%p7 bra 	$L__BB1_19;
	setp.ne.s32 	%p8, %r22, 0;
	@%p8 bra 	$L__BB1_18;
	st.local.u32 	[%rd1], %r81;
	mov.u64 	%rd10, $str;
	cvta.global.u64 	%rd11, %rd10;
	{ // callseq 8, 0
	.param .b64 param0;
	st.param.b64 	[param0], %rd11;
	.param .b64 param1;
	st.param.b64 	[param1], %rd6;
	.param .b32 retval0;
	call.uni (retval0), 
	vprintf, 
	(
	param0, 
	param1
	);
	ld.param.b32 	%r50, [retval0];
	} // callseq 8
	add.s32 	%r52, %r81, 1;
	st.local.u32 	[%rd1], %r52;
	{ // callseq 9, 0
	.param .b64 param0;
	st.param.b64 	[param0], %rd11;
	.param .b64 param1;
	st.param.b64 	[param1], %rd6;
	.param .b32 retval0;
	call.uni (retval0), 
	vprintf, 
	(
	param0, 
	param1
	);
	ld.param.b32 	%r53, [retval0];
	} // callseq 9
	add.s32 	%r55, %r81, 2;
	st.local.u32 	[%rd1], %r55;
	{ // callseq 10, 0
	.param .b64 param0;
	st.param.b64 	[param0], %rd11;
	.param .b64 param1;
	st.param.b64 	[param1], %rd6;
	.param .b32 retval0;
	call.uni (retval0), 
	vprintf, 
	(
	param0, 
	param1
	);
	ld.param.b32 	%r56, [retval0];
	} // callseq 10
	add.s32 	%r58, %r81, 3;
	st.local.u32 	[%rd1], %r58;
	{ // callseq 11, 0
	.param .b64 param0;
	st.param.b64 	[param0], %rd11;
	.param .b64 param1;
	st.param.b64 	[param1], %rd6;
	.param .b32 retval0;
	call.uni (retval0), 
	vprintf, 
	(
	param0, 
	param1
	);
	ld.param.b32 	%r59, [retval0];
	} // callseq 11
$L__BB1_18:
	add.s32 	%r81, %r81, 4;
$L__BB1_19:
	setp.eq.s32 	%p9, %r17, 0;
	@%p9 bra 	$L__BB1_26;
	setp.eq.s32 	%p10, %r17, 1;
	@%p10 bra 	$L__BB1_24;
	setp.ne.s32 	%p11, %r22, 0;
	@%p11 bra 	$L__BB1_23;
	st.local.u32 	[%rd1], %r81;
	mov.u64 	%rd13, $str;
	cvta.global.u64 	%rd14, %rd13;
	{ // callseq 12, 0
	.param .b64 param0;
	st.param.b64 	[param0], %rd14;
	.param .b64 param1;
	st.param.b64 	[param1], %rd6;
	.param .b32 retval0;
	call.uni (retval0), 
	vprintf, 
	(
	param0, 
	param1
	);
	ld.param.b32 	%r61, [retval0];
	} // callseq 12
	add.s32 	%r63, %r81, 1;
	st.local.u32 	[%rd1], %r63;
	{ // callseq 13, 0
	.param .b64 param0;
	st.param.b64 	[param0], %rd14;
	.param .b64 param1;
	st.param.b64 	[param1], %rd6;
	.param .b32 retval0;
	call.uni (retval0), 
	vprintf, 
	(
	param0, 
	param1
	);
	ld.param.b32 	%r64, [retval0];
	} // callseq 13
$L__BB1_23:
	add.s32 	%r81, %r81, 2;
$L__BB1_24:
	and.b32  	%r66, %r8, 1;
	setp.eq.b32 	%p12, %r66, 1;
	not.pred 	%p13, %p12;
	setp.ne.s32 	%p14, %r22, 0;
	or.pred  	%p15, %p13, %p14;
	@%p15 bra 	$L__BB1_26;
	st.local.u32 	[%rd1], %r81;
	mov.u64 	%rd16, $str;
	cvta.global.u64 	%rd17, %rd16;
	{ // callseq 14, 0
	.param .b64 param0;
	st.param.b64 	[param0], %rd17;
	.param .b64 param1;
	st.param.b64 	[param1], %rd6;
	.param .b32 retval0;
	call.uni (retval0), 
	vprintf, 
	(
	param0, 
	param1
	);
	ld.param.b32 	%r67, [retval0];
	} // callseq 14
$L__BB1_26:
	ret;

}
	// .globl	_Z11brute_forcePcS_Piii
.visible .entry _Z11brute_forcePcS_Piii(
	.param .u64 .ptr .align 1 _Z11brute_forcePcS_Piii_param_0,
	.param .u64 .ptr .align 1 _Z11brute_forcePcS_Piii_param_1,
	.param .u64 .ptr .align 1 _Z11brute_forcePcS_Piii_param_2,
	.param .u32 _Z11brute_forcePcS_Piii_param_3,
	.param .u32 _Z11brute_forcePcS_Piii_param_4
)
{
	.local .align 8 .b8 	__local_depot2[8];
	.reg .b64 	%SP;
	.reg .b64 	%SPL;
	.reg .pred 	%p<41>;
	.reg .b16 	%rs<159>;
	.reg .b32 	%r<95>;
	.reg .b64 	%rd<35>;

	mov.u64 	%SPL, __local_depot2;
	cvta.local.u64 	%SP, %SPL;
	ld.param.u64 	%rd11, [_Z11brute_forcePcS_Piii_param_0];
	ld.param.u64 	%rd12, [_Z11brute_forcePcS_Piii_param_1];
	ld.param.u64 	%rd10, [_Z11brute_forcePcS_Piii_param_2];
	ld.param.u32 	%r37, [_Z11brute_forcePcS_Piii_param_3];
	ld.param.u32 	%r38, [_Z11brute_forcePcS_Piii_param_4];
	cvta.to.global.u64 	%rd1, %rd12;
	cvta.to.global.u64 	%rd2, %rd11;
	mov.u32 	%r1, %tid.x;
	mov.u32 	%r39, %ctaid.x;
	mov.u32 	%r40, %ntid.x;
	mul.lo.s32 	%r2, %r39, %r40;
	add.s32 	%r3, %r2, %r1;
	sub.s32 	%r41, %r38, %r37;
	setp.gt.s32 	%p1, %r3, %r41;
	@%p1 bra 	$L__BB2_16;
	setp.lt.s32 	%p2, %r37, 1;
	mov.b32 	%r94, 1;
	@%p2 bra 	$L__BB2_14;
	and.b32  	%r4, %r37, 15;
	setp.lt.u32 	%p3, %r37, 16;
	mov.b32 	%r94, 1;
	mov.b32 	%r86, 0;
	@%p3 bra 	$L__BB2_5;
	and.b32  	%r86, %r37, 2147483632;
	neg.s32 	%r80, %r86;
	add.s64 	%rd3, %rd2, 7;
	add.s64 	%rd33, %rd1, 7;
	mov.b32 	%r94, 1;
	mov.u32 	%r79, %r3;
$L__BB2_4:
	.pragma "nounroll";
	cvt.s64.s32 	%rd13, %r79;
	add.s64 	%rd14, %rd3, %rd13;
	ld.global.u8 	%rs1, [%rd14+-7];
	ld.global.u8 	%rs4, [%rd33+-7];
	setp.eq.s16 	%p4, %rs1, %rs4;
	ld.global.u8 	%rs7, [%rd14+-6];
	ld.global.u8 	%rs10, [%rd33+-6];
	setp.eq.s16 	%p5, %rs7, %rs10;
	ld.global.u8 	%rs13, [%rd14+-5];
	ld.global.u8 	%rs16, [%rd33+-5];
	setp.eq.s16 	%p6, %rs13, %rs16;
	ld.global.u8 	%rs19, [%rd14+-4];
	ld.global.u8 	%rs22, [%rd33+-4];
	setp.eq.s16 	%p7, %rs19, %rs22;
	ld.global.u8 	%rs25, [%rd14+-3];
	ld.global.u8 	%rs28, [%rd33+-3];
	setp.eq.s16 	%p8, %rs25, %rs28;
	ld.global.u8 	%rs31, [%rd14+-2];
	ld.global.u8 	%rs34, [%rd33+-2];
	setp.eq.s16 	%p9, %rs31, %rs34;
	ld.global.u8 	%rs37, [%rd14+-1];
	ld.global.u8 	%rs40, [%rd33+-1];
	setp.eq.s16 	%p10, %rs37, %rs40;
	ld.global.u8 	%rs43, [%rd14];
	ld.global.u8 	%rs46, [%rd33];
	setp.eq.s16 	%p11, %rs43, %rs46;
	ld.global.u8 	%rs49, [%rd14+1];
	ld.global.u8 	%rs52, [%rd33+1];
	setp.eq.s16 	%p12, %rs49, %rs52;
	ld.global.u8 	%rs55, [%rd14+2];
	ld.global.u8 	%rs58, [%rd33+2];
	setp.eq.s16 	%p13, %rs55, %rs58;
	ld.global.u8 	%rs61, [%rd14+3];
	ld.global.u8 	%rs64, [%rd33+3];
	setp.eq.s16 	%p14, %rs61, %rs64;
	ld.global.u8 	%rs67, [%rd14+4];
	ld.global.u8 	%rs70, [%rd33+4];
	setp.eq.s16 	%p15, %rs67, %rs70;
	ld.global.u8 	%rs73, [%rd14+5];
	ld.global.u8 	%rs76, [%rd33+5];
	setp.eq.s16 	%p16, %rs73, %rs76;
	ld.global.u8 	%rs79, [%rd14+6];
	ld.global.u8 	%rs82, [%rd33+6];
	setp.eq.s16 	%p17, %rs79, %rs82;
	ld.global.u8 	%rs85, [%rd14+7];
	ld.global.u8 	%rs88, [%rd33+7];
	setp.eq.s16 	%p18, %rs85, %rs88;
	ld.global.u8 	%rs91, [%rd14+8];
	ld.global.u8 	%rs92, [%rd33+8];
	setp.eq.s16 	%p19, %rs91, %rs92;
	selp.b32 	%r47, %r94, 0, %p4;
	selp.b32 	%r48, %r47, 0, %p5;
	selp.b32 	%r49, %r48, 0, %p6;
	selp.b32 	%r50, %r49, 0, %p7;
	selp.b32 	%r51, %r50, 0, %p8;
	selp.b32 	%r52, %r51, 0, %p9;
	selp.b32 	%r53, %r52, 0, %p10;
	selp.b32 	%r54, %r53, 0, %p11;
	selp.b32 	%r55, %r54, 0, %p12;
	selp.b32 	%r56, %r55, 0, %p13;
	selp.b32 	%r57, %r56, 0, %p14;
	selp.b32 	%r58, %r57, 0, %p15;
	selp.b32 	%r59, %r58, 0, %p16;
	selp.b32 	%r60, %r59, 0, %p17;
	selp.b32 	%r61, %r60, 0, %p18;
	selp.b32 	%r94, %r61, 0, %p19;
	add.s32 	%r80, %r80, 16;
	add.s32 	%r79, %r79, 16;
	add.s64 	%rd33, %rd33, 16;
	setp.ne.s32 	%p20, %r80, 0;
	@%p20 bra 	$L__BB2_4;
$L__BB2_5:
	setp.eq.s32 	%p21, %r4, 0;
	@%p21 bra 	$L__BB2_14;
	and.b32  	%r16, %r37, 7;
	setp.lt.u32 	%p22, %r4, 8;
	@%p22 bra 	$L__BB2_8;
	add.s32 	%r63, %r86, %r3;
	cvt.s64.s32 	%rd15, %r63;
	add.s64 	%rd16, %rd2, %rd15;
	ld.global.u8 	%rs93, [%rd16];
	cvt.u64.u32 	%rd17, %r86;
	add.s64 	%rd18, %rd1, %rd17;
	ld.global.u8 	%rs96, [%rd18];
	setp.eq.s16 	%p23, %rs93, %rs96;
	ld.global.u8 	%rs99, [%rd16+1];
	ld.global.u8 	%rs102, [%rd18+1];
	setp.eq.s16 	%p24, %rs99, %rs102;
	ld.global.u8 	%rs105, [%rd16+2];
	ld.global.u8 	%rs108, [%rd18+2];
	setp.eq.s16 	%p25, %rs105, %rs108;
	ld.global.u8 	%rs111, [%rd16+3];
	ld.global.u8 	%rs114, [%rd18+3];
	setp.eq.s16 	%p26, %rs111, %rs114;
	ld.global.u8 	%rs117, [%rd16+4];
	ld.global.u8 	%rs120, [%rd18+4];
	setp.eq.s16 	%p27, %rs117, %rs120;
	ld.global.u8 	%rs123, [%rd16+5];
	ld.global.u8 	%rs126, [%rd18+5];
	setp.eq.s16 	%p28, %rs123, %rs126;
	ld.global.u8 	%rs129, [%rd16+6];
	ld.global.u8 	%rs132, [%rd18+6];
	setp.eq.s16 	%p29, %rs129, %rs132;
	ld.global.u8 	%rs135, [%rd16+7];
	ld.global.u8 	%rs136, [%rd18+7];
	setp.eq.s16 	%p30, %rs135, %rs136;
	selp.b32 	%r64, %r94, 0, %p23;
	selp.b32 	%r65, %r64, 0, %p24;
	selp.b32 	%r66, %r65, 0, %p25;
	selp.b32 	%r67, %r66, 0, %p26;
	selp.b32 	%r68, %r67, 0, %p27;
	selp.b32 	%r69, %r68, 0, %p28;
	selp.b32 	%r70, %r69, 0, %p29;
	selp.b32 	%r94, %r70, 0, %p30;
	add.s32 	%r86, %r86, 8;
$L__BB2_8:
	setp.eq.s32 	%p31, %r16, 0;
	@%p31 bra 	$L__BB2_14;
	and.b32  	%r22, %r37, 3;
	setp.lt.u32 	%p32, %r16, 4;
	@%p32 bra 	$L__BB2_11;
	add.s32 	%r72, %r86, %r3;
	cvt.s64.s32 	%rd19, %r72;
	add.s64 	%rd20, %rd2, %rd19;
	ld.global.u8 	%rs137, [%rd20];
	cvt.u64.u32 	%rd21, %r86;
	add.s64 	%rd22, %rd1, %rd21;
	ld.global.u8 	%rs140, [%rd22];
	setp.eq.s16 	%p33, %rs137, %rs140;
	ld.global.u8 	%rs143, [%rd20+1];
	ld.global.u8 	%rs146, [%rd22+1];
	setp.eq.s16 	%p34, %rs143, %rs146;
	ld.global.u8 	%rs149, [%rd20+2];
	ld.global.u8 	%rs152, [%rd22+2];
	setp.eq.s16 	%p35, %rs149, %rs152;
	ld.global.u8 	%rs155, [%rd20+3];
	ld.global.u8 	%rs156, [%rd22+3];
	setp.eq.s16 	%p36, %rs155, %rs156;
	selp.b32 	%r73, %r94, 0, %p33;
	selp.b32 	%r74, %r73, 0, %p34;
	selp.b32 	%r75, %r74, 0, %p35;
	selp.b32 	%r94, %r75, 0, %p36;
	add.s32 	%r86, %r86, 4;
$L__BB2_11:
	setp.eq.s32 	%p37, %r22, 0;
	@%p37 bra 	$L__BB2_14;
	cvt.u64.u32 	%rd23, %r86;
	add.s64 	%rd34, %rd1, %rd23;
	add.s32 	%r76, %r1, %r86;
	add.s32 	%r92, %r76, %r2;
	neg.s32 	%r91, %r22;
$L__BB2_13:
	.pragma "nounroll";
	cvt.s64.s32 	%rd24, %r92;
	add.s64 	%rd25, %rd2, %rd24;
	ld.global.u8 	%rs157, [%rd25];
	ld.global.u8 	%rs158, [%rd34];
	setp.eq.s16 	%p38, %rs157, %rs158;
	selp.b32 	%r94, %r94, 0, %p38;
	add.s64 	%rd34, %rd34, 1;
	add.s32 	%r92, %r92, 1;
	add.s32 	%r91, %r91, 1;
	setp.ne.s32 	%p39, %r91, 0;
	@%p39 bra 	$L__BB2_13;
$L__BB2_14:
	cvta.to.global.u64 	%rd26, %rd10;
	mul.wide.s32 	%rd27, %r3, 4;
	add.s64 	%rd28, %rd26, %rd27;
	st.global.u32 	[%rd28], %r94;
	setp.eq.s32 	%p40, %r94, 0;
	@%p40 bra 	$L__BB2_16;
	add.u64 	%rd29, %SP, 0;
	add.u64 	%rd30, %SPL, 0;
	st.local.u32 	[%rd30], %r3;
	mov.u64 	%rd31, $str$1;
	cvta.global.u64 	%rd32, %rd31;
	{ // callseq 16, 0
	.param .b64 param0;
	st.param.b64 	[param0], %rd32;
	.param .b64 param1;
	st.param.b64 	[param1], %rd29;
	.param .b32 retval0;
	call.uni (retval0), 
	vprintf, 
	(
	param0, 
	param1
	);
	ld.param.b32 	%r77, [retval0];
	} // callseq 16
$L__BB2_16:
	ret;

}
	// .globl	_Z12brute_forcesPcS_bii
.visible .entry _Z12brute_forcesPcS_bii(
	.param .u64 .ptr .align 1 _Z12brute_forcesPcS_bii_param_0,
	.param .u64 .ptr .align 1 _Z12brute_forcesPcS_bii_param_1,
	.param .u8 _Z12brute_forcesPcS_bii_param_2,
	.param .u32 _Z12brute_forcesPcS_bii_param_3,
	.param .u32 _Z12brute_forcesPcS_bii_param_4
)
{
	.local .align 8 .b8 	__local_depot3[8];
	.reg .b64 	%SP;
	.reg .b64 	%SPL;
	.reg .pred 	%p<41>;
	.reg .b16 	%rs<159>;
	.reg .b32 	%r<94>;
	.reg .b64 	%rd<31>;

	mov.u64 	%SPL, __local_depot3;
	cvta.local.u64 	%SP, %SPL;
	ld.param.u64 	%rd10, [_Z12brute_forcesPcS_bii_param_0];
	ld.param.u64 	%rd11, [_Z12brute_forcesPcS_bii_param_1];
	ld.param.u32 	%r37, [_Z12brute_forcesPcS_bii_param_3];
	ld.param.u32 	%r38, [_Z12brute_forcesPcS_bii_param_4];
	cvta.to.global.u64 	%rd1, %rd11;
	cvta.to.global.u64 	%rd2, %rd10;
	mov.u32 	%r1, %tid.x;
	mov.u32 	%r39, %ctaid.x;
	mov.u32 	%r40, %ntid.x;
	mul.lo.s32 	%r2, %r39, %r40;
	add.s32 	%r3, %r2, %r1;
	sub.s32 	%r41, %r38, %r37;
	setp.gt.s32 	%p1, %r3, %r41;
	@%p1 bra 	$L__BB3_16;
	setp.lt.s32 	%p2, %r37, 1;
	@%p2 bra 	$L__BB3_15;
	and.b32  	%r4, %r37, 15;
	setp.lt.u32 	%p3, %r37, 16;
	mov.b32 	%r93, 1;
	mov.b32 	%r85, 0;
	@%p3 bra 	$L__BB3_5;
	and.b32  	%r85, %r37, 2147483632;
	neg.s32 	%r79, %r85;
	add.s64 	%rd3, %rd2, 7;
	add.s64 	%rd29, %rd1, 7;
	mov.b32 	%r93, 1;
	mov.u32 	%r78, %r3;
$L__BB3_4:
	.pragma "nounroll";
	cvt.s64.s32 	%rd12, %r78;
	add.s64 	%rd13, %rd3, %rd12;
	ld.global.u8 	%rs1, [%rd13+-7];
	ld.global.u8 	%rs4, [%rd29+-7];
	setp.eq.s16 	%p4, %rs1, %rs4;
	ld.global.u8 	%rs7, [%rd13+-6];
	ld.global.u8 	%rs10, [%rd29+-6];
	setp.eq.s16 	%p5, %rs7, %rs10;
	ld.global.u8 	%rs13, [%rd13+-5];
	ld.global.u8 	%rs16, [%rd29+-5];
	setp.eq.s16 	%p6, %rs13, %rs16;
	ld.global.u8 	%rs19, [%rd13+-4];
	ld.global.u8 	%rs22, [%rd29+-4];
	setp.eq.s16 	%p7, %rs19, %rs22;
	ld.global.u8 	%rs25, [%rd13+-3];
	ld.global.u8 	%rs28, [%rd29+-3];
	setp.eq.s16 	%p8, %rs25, %rs28;
	ld.global.u8 	%rs31, [%rd13+-2];
	ld.global.u8 	%rs34, [%rd29+-2];
	setp.eq.s16 	%p9, %rs31, %rs34;
	ld.global.u8 	%rs37, [%rd13+-1];
	ld.global.u8 	%rs40, [%rd29+-1];
	setp.eq.s16 	%p10, %rs37, %rs40;
	ld.global.u8 	%rs43, [%rd13];
	ld.global.u8 	%rs46, [%rd29];
	setp.eq.s16 	%p11, %rs43, %rs46;
	ld.global.u8 	%rs49, [%rd13+1];
	ld.global.u8 	%rs52, [%rd29+1];
	setp.eq.s16 	%p12, %rs49, %rs52;
	ld.global.u8 	%rs55, [%rd13+2];
	ld.global.u8 	%rs58, [%rd29+2];
	setp.eq.s16 	%p13, %rs55, %rs58;
	ld.global.u8 	%rs61, [%rd13+3];
	ld.global.u8 	%rs64, [%rd29+3];
	setp.eq.s16 	%p14, %rs61, %rs64;
	ld.global.u8 	%rs67, [%rd13+4];
	ld.global.u8 	%rs70, [%rd29+4];
	setp.eq.s16 	%p15, %rs67, %rs70;
	ld.global.u8 	%rs73, [%rd13+5];
	ld.global.u8 	%rs76, [%rd29+5];
	setp.eq.s16 	%p16, %rs73, %rs76;
	ld.global.u8 	%rs79, [%rd13+6];
	ld.global.u8 	%rs82, [%rd29+6];
	setp.eq.s16 	%p17, %rs79, %rs82;
	ld.global.u8 	%rs85, [%rd13+7];
	ld.global.u8 	%rs88, [%rd29+7];
	setp.eq.s16 	%p18, %rs85, %rs88;
	ld.global.u8 	%rs91, [%rd13+8];
	ld.global.u8 	%rs92, [%rd29+8];
	setp.eq.s16 	%p19, %rs91, %rs92;
	selp.b32 	%r46, %r93, 0, %p4;
	selp.b32 	%r47, %r46, 0, %p5;
	selp.b32 	%r48, %r47, 0, %p6;
	selp.b32 	%r49, %r48, 0, %p7;
	selp.b32 	%r50, %r49, 0, %p8;
	selp.b32 	%r51, %r50, 0, %p9;
	selp.b32 	%r52, %r51, 0, %p10;
	selp.b32 	%r53, %r52, 0, %p11;
	selp.b32 	%r54, %r53, 0, %p12;
	selp.b32 	%r55, %r54, 0, %p13;
	selp.b32 	%r56, %r55, 0, %p14;
	selp.b32 	%r57, %r56, 0, %p15;
	selp.b32 	%r58, %r57, 0, %p16;
	selp.b32 	%r59, %r58, 0, %p17;
	selp.b32 	%r60, %r59, 0, %p18;
	selp.b32 	%r93, %r60, 0, %p19;
	add.s32 	%r79, %r79, 16;
	add.s32 	%r78, %r78, 16;
	add.s64 	%rd29, %rd29, 16;
	setp.ne.s32 	%p20, %r79, 0;
	@%p20 bra 	$L__BB3_4;
$L__BB3_5:
	setp.eq.s32 	%p21, %r4, 0;
	@%p21 bra 	$L__BB3_14;
	and.b32  	%r16, %r37, 7;
	setp.lt.u32 	%p22, %r4, 8;
	@%p22 bra 	$L__BB3_8;
	add.s32 	%r62, %r85, %r3;
	cvt.s64.s32 	%rd14, %r62;
	add.s64 	%rd15, %rd2, %rd14;
	ld.global.u8 	%rs93, [%rd15];
	cvt.u64.u32 	%rd16, %r85;
	add.s64 	%rd17, %rd1, %rd16;
	ld.global.u8 	%rs96, [%rd17];
	setp.eq.s16 	%p23, %rs93, %rs96;
	ld.global.u8 	%rs99, [%rd15+1];
	ld.global.u8 	%rs102, [%rd17+1];
	setp.eq.s16 	%p24, %rs99, %rs102;
	ld.global.u8 	%rs105, [%rd15+2];
	ld.global.u8 	%rs108, [%rd17+2];
	setp.eq.s16 	%p25, %rs105, %rs108;
	ld.global.u8 	%rs111, [%rd15+3];
	ld.global.u8 	%rs114, [%rd17+3];
	setp.eq.s16 	%p26, %rs111, %rs114;
	ld.global.u8 	%rs117, [%rd15+4];
	ld.global.u8 	%rs120, [%rd17+4];
	setp.eq.s16 	%p27, %rs117, %rs120;
	ld.global.u8 	%rs123, [%rd15+5];
	ld.global.u8 	%rs126, [%rd17+5];
	setp.eq.s16 	%p28, %rs123, %rs126;
	ld.global.u8 	%rs129, [%rd15+6];
	ld.global.u8 	%rs132, [%rd17+6];
	setp.eq.s16 	%p29, %rs129, %rs132;
	ld.global.u8 	%rs135, [%rd15+7];
	ld.global.u8 	%rs136, [%rd17+7];
	setp.eq.s16 	%p30, %rs135, %rs136;
	selp.b32 	%r63, %r93, 0, %p23;
	selp.b32 	%r64, %r63, 0, %p24;
	selp.b32 	%r65, %r64, 0, %p25;
	selp.b32 	%r66, %r65, 0, %p26;
	selp.b32 	%r67, %r66, 0, %p27;
	selp.b32 	%r68, %r67, 0, %p28;
	selp.b32 	%r69, %r68, 0, %p29;
	selp.b32 	%r93, %r69, 0, %p30;
	add.s32 	%r85, %r85, 8;
$L__BB3_8:
	setp.eq.s32 	%p31, %r16, 0;
	@%p31 bra 	$L__BB3_14;
	and.b32  	%r22, %r37, 3;
	setp.lt.u32 	%p32, %r16, 4;
	@%p32 bra 	$L__BB3_11;
	add.s32 	%r71, %r85, %r3;
	cvt.s64.s32 	%rd18, %r71;
	add.s64 	%rd19, %rd2, %rd18;
	ld.global.u8 	%rs137, [%rd19];
	cvt.u64.u32 	%rd20, %r85;
	add.s64 	%rd21, %rd1, %rd20;
	ld.global.u8 	%rs140, [%rd21];
	setp.eq.s16 	%p33, %rs137, %rs140;
	ld.global.u8 	%rs143, [%rd19+1];
	ld.global.u8 	%rs146, [%rd21+1];
	setp.eq.s16 	%p34, %rs143, %rs146;
	ld.global.u8 	%rs149, [%rd19+2];
	ld.global.u8 	%rs152, [%rd21+2];
	setp.eq.s16 	%p35, %rs149, %rs152;
	ld.global.u8 	%rs155, [%rd19+3];
	ld.global.u8 	%rs156, [%rd21+3];
	setp.eq.s16 	%p36, %rs155, %rs156;
	selp.b32 	%r72, %r93, 0, %p33;
	selp.b32 	%r73, %r72, 0, %p34;
	selp.b32 	%r74, %r73, 0, %p35;
	selp.b32 	%r93, %r74, 0, %p36;
	add.s32 	%r85, %r85, 4;
$L__BB3_11:
	setp.eq.s32 	%p37, %r22, 0;
	@%p37 bra 	$L__BB3_14;
	cvt.u64.u32 	%rd22, %r85;
	add.s64 	%rd30, %rd1, %rd22;
	add.s32 	%r75, %r1, %r85;
	add.s32 	%r91, %r75, %r2;
	neg.s32 	%r90, %r22;
$L__BB3_13:
	.pragma "nounroll";
	cvt.s64.s32 	%rd23, %r91;
	add.s64 	%rd24, %rd2, %rd23;
	ld.global.u8 	%rs157, [%rd24];
	ld.global.u8 	%rs158, [%rd30];
	setp.eq.s16 	%p38, %rs157, %rs158;
	selp.b32 	%r93, %r93, 0, %p38;
	add.s64 	%rd30, %rd30, 1;
	add.s32 	%r91, %r91, 1;
	add.s32 	%r90, %r90, 1;
	setp.ne.s32 	%p39, %r90, 0;
	@%p39 bra 	$L__BB3_13;
$L__BB3_14:
	setp.eq.s32 	%p40, %r93, 0;
	@%p40 bra 	$L__BB3_16;
$L__BB3_15:
	add.u64 	%rd25, %SP, 0;
	add.u64 	%rd26, %SPL, 0;
	st.local.u32 	[%rd26], %r3;
	mov.u64 	%rd27, $str$1;
	cvta.global.u64 	%rd28, %rd27;
	{ // callseq 17, 0
	.param .b64 param0;
	st.param.b64 	[param0], %rd28;
	.param .b64 param1;
	st.param.b64 	[param1], %rd25;
	.param .b32 retval0;
	call.uni (retval0), 
	vprintf, 
	(
	param0, 
	param1
	);
	ld.param.b32 	%r76, [retval0];
	} // callseq 17
$L__BB3_16:
	ret;

}


// ===== COMPILED SASS (sm_100) =====

	.target	sm_100

	.elftype	@"ET_EXEC"


//--------------------- .note.nv.tkinfo           --------------------------
	.section	.note.nv.tkinfo,"",@"SHT_NOTE"
	.sectionflags	@"SHF_NOTE_NV_TKINFO"
	.tkinfo
        /*0018*/ 	.word	0x00000002
        /*0030*/ 	.string	""
        /*0030*/ 	.string	"ptxas"
        /*0030*/ 	.string	"Cuda compilation tools, release 13.0, V13.0.88"
        /*0030*/ 	.string	"Build cuda_13.0.r13.0/compiler.36424714_0"
        /*0030*/ 	.string	"-arch sm_100 -m 64 "



//--------------------- .note.nv.cuinfo           --------------------------
	.section	.note.nv.cuinfo,"",@"SHT_NOTE"
	.sectionflags	@"SHF_NOTE_NV_CUINFO"
        /*0018*/ 	.short	0x0002
        /*001a*/ 	.short	0x0064
        /*001c*/ 	.short	0x0082
	.zero		2


//--------------------- .nv.info                  --------------------------
	.section	.nv.info,"",@"SHT_CUDA_INFO"
	.align	4


	//----- nvinfo : EIATTR_REGCOUNT
	.align		4
        /*0000*/ 	.byte	0x04, 0x2f
        /*0002*/ 	.short	(.L_3 - .L_2)
	.align		4
.L_2:
        /*0004*/ 	.word	index@(_Z4PlusPfS_S_i)
        /*0008*/ 	.word	0x0000000c


	//----- nvinfo : EIATTR_FRAME_SIZE
	.align		4
.L_3:
        /*000c*/ 	.byte	0x04, 0x11
        /*000e*/ 	.short	(.L_5 - .L_4)
	.align		4
.L_4:
        /*0010*/ 	.word	index@(_Z4PlusPfS_S_i)
        /*0014*/ 	.word	0x00000000


	//----- nvinfo : EIATTR_REGCOUNT
	.align		4
.L_5:
        /*0018*/ 	.byte	0x04, 0x2f
        /*001a*/ 	.short	(.L_7 - .L_6)
	.align		4
.L_6:
        /*001c*/ 	.word	index@(_Z5NaivePcS_Piii)
        /*0020*/ 	.word	0x0000001d


	//----- nvinfo : EIATTR_FRAME_SIZE
	.align		4
.L_7:
        /*0024*/ 	.byte	0x04, 0x11
        /*0026*/ 	.short	(.L_9 - .L_8)
	.align		4
.L_8:
        /*0028*/ 	.word	index@(_Z5NaivePcS_Piii)
        /*002c*/ 	.word	0x00000008


	//----- nvinfo : EIATTR_REGCOUNT
	.align		4
.L_9:
        /*0030*/ 	.byte	0x04, 0x2f
        /*0032*/ 	.short	(.L_11 - .L_10)
	.align		4
.L_10:
        /*0034*/ 	.word	index@(_Z11brute_forcePcS_Piii)
        /*0038*/ 	.word	0x0000001e


	//----- nvinfo : EIATTR_FRAME_SIZE
	.align		4
.L_11:
        /*003c*/ 	.byte	0x04, 0x11
        /*003e*/ 	.short	(.L_13 - .L_12)
	.align		4
.L_12:
        /*0040*/ 	.word	index@(_Z11brute_forcePcS_Piii)
        /*0044*/ 	.word	0x00000008


	//----- nvinfo : EIATTR_REGCOUNT
	.align		4
.L_13:
        /*0048*/ 	.byte	0x04, 0x2f
        /*004a*/ 	.short	(.L_15 - .L_14)
	.align		4
.L_14:
        /*004c*/ 	.word	index@(_Z12brute_forcesPcS_bii)
        /*0050*/ 	.word	0x0000001e


	//----- nvinfo : EIATTR_FRAME_SIZE
	.align		4
.L_15:
        /*0054*/ 	.byte	0x04, 0x11
        /*0056*/ 	.short	(.L_17 - .L_16)
	.align		4
.L_16:
        /*0058*/ 	.word	index@(_Z12brute_forcesPcS_bii)
        /*005c*/ 	.word	0x00000008


	//----- nvinfo : EIATTR_MIN_STACK_SIZE
	.align		4
.L_17:
        /*0060*/ 	.byte	0x04, 0x12
        /*0062*/ 	.short	(.L_19 - .L_18)
	.align		4
.L_18:
        /*0064*/ 	.word	index@(_Z12brute_forcesPcS_bii)
        /*0068*/ 	.word	0x00000008


	//----- nvinfo : EIATTR_MIN_STACK_SIZE
	.align		4
.L_19:
        /*006c*/ 	.byte	0x04, 0x12
        /*006e*/ 	.short	(.L_21 - .L_20)
	.align		4
.L_20:
        /*0070*/ 	.word	index@(_Z11brute_forcePcS_Piii)
        /*0074*/ 	.word	0x00000008


	//----- nvinfo : EIATTR_MIN_STACK_SIZE
	.align		4
.L_21:
        /*0078*/ 	.byte	0x04, 0x12
        /*007a*/ 	.short	(.L_23 - .L_22)
	.align		4
.L_22:
        /*007c*/ 	.word	index@(_Z5NaivePcS_Piii)
        /*0080*/ 	.word	0x00000008


	//----- nvinfo : EIATTR_MIN_STACK_SIZE
	.align		4
.L_23:
        /*0084*/ 	.byte	0x04, 0x12
        /*0086*/ 	.short	(.L_25 - .L_24)
	.align		4
.L_24:
        /*0088*/ 	.word	index@(_Z4PlusPfS_S_i)
        /*008c*/ 	.word	0x00000000
.L_25:


//--------------------- .nv.compat                --------------------------
	.section	.nv.compat,"",@"SHT_CUDA_COMPAT_INFO"
	.align	4
        /*0000*/ 	.byte	0x02, 0x09, 0x00, 0x00, 0x02, 0x02, 0x01, 0x00, 0x02, 0x05, 0x05, 0x00, 0x03, 0x07, 0x01, 0x01
        /*0010*/ 	.byte	0x02, 0x03, 0x00, 0x00, 0x02, 0x06, 0x01, 0x00, 0x04, 0x0b, 0x08, 0x00, 0x09, 0x00, 0x00, 0x00
        /*0020*/ 	.byte	0x00, 0x00, 0x00, 0x00


//--------------------- .nv.info._Z12brute_forcesPcS_bii --------------------------
	.section	.nv.info._Z12brute_forcesPcS_bii,"",@"SHT_CUDA_INFO"
	.sectionflags	@""
	.align	4


	//----- nvinfo : EIATTR_CUDA_API_VERSION
	.align		4
        /*0000*/ 	.byte	0x04, 0x37
        /*0002*/ 	.short	(.L_27 - .L_26)
.L_26:
        /*0004*/ 	.word	0x00000082


	//----- nvinfo : EIATTR_KPARAM_INFO
	.align		4
.L_27:
        /*0008*/ 	.byte	0x04, 0x17
        /*000a*/ 	.short	(.L_29 - .L_28)
.L_28:
        /*000c*/ 	.word	0x00000000
        /*0010*/ 	.short	0x0004
        /*0012*/ 	.short	0x0018
        /*0014*/ 	.byte	0x00, 0xf0, 0x11, 0x00


	//----- nvinfo : EIATTR_KPARAM_INFO
	.align		4
.L_29:
        /*0018*/ 	.byte	0x04, 0x17
        /*001a*/ 	.short	(.L_31 - .L_30)
.L_30:
        /*001c*/ 	.word	0x00000000
        /*0020*/ 	.short	0x0003
        /*0022*/ 	.short	0x0014
        /*0024*/ 	.byte	0x00, 0xf0, 0x11, 0x00


	//----- nvinfo : EIATTR_KPARAM_INFO
	.align		4
.L_31:
        /*0028*/ 	.byte	0x04, 0x17
        /*002a*/ 	.short	(.L_33 - .L_32)
.L_32:
        /*002c*/ 	.word	0x00000000
        /*0030*/ 	.short	0x0002
        /*0032*/ 	.short	0x0010
        /*0034*/ 	.byte	0x00, 0xf0, 0x05, 0x00


	//----- nvinfo : EIATTR_KPARAM_INFO
	.align		4
.L_33:
        /*0038*/ 	.byte	0x04, 0x17
        /*003a*/ 	.short	(.L_35 - .L_34)
.L_34:
        /*003c*/ 	.word	0x00000000
        /*0040*/ 	.short	0x0001
        /*0042*/ 	.short	0x0008
        /*0044*/ 	.byte	0x00, 0xf5, 0x21, 0x00


	//----- nvinfo : EIATTR_KPARAM_INFO
	.align		4
.L_35:
        /*0048*/ 	.byte	0x04, 0x17
        /*004a*/ 	.short	(.L_37 - .L_36)
.L_36:
        /*004c*/ 	.word	0x00000000
        /*0050*/ 	.short	0x0000
        /*0052*/ 	.short	0x0000
        /*0054*/ 	.byte	0x00, 0xf5, 0x21, 0x00


	//----- nvinfo : EIATTR_SPARSE_MMA_MASK
	.align		4
.L_37:
        /*0058*/ 	.byte	0x03, 0x50
        /*005a*/ 	.short	0x0000


	//----- nvinfo : EIATTR_MAXREG_COUNT
	.align		4
        /*005c*/ 	.byte	0x03, 0x1b
        /*005e*/ 	.short	0x00ff


	//----- nvinfo : EIATTR_EXTERNS
	.align		4
        /*0060*/ 	.byte	0x04, 0x0f
        /*0062*/ 	.short	(.L_39 - .L_38)


	//   ....[0]....
	.align		4
.L_38:
        /*0064*/ 	.word	index@(vprintf)


	//----- nvinfo : EIATTR_MERCURY_ISA_VERSION
	.align		4
.L_39:
        /*0068*/ 	.byte	0x03, 0x5f
        /*006a*/ 	.short	0x0101


	//----- nvinfo : EIATTR_VRC_CTA_INIT_COUNT
	.align		4
        /*006c*/ 	.byte	0x02, 0x4a
	.zero		1
	.zero		1


	//----- nvinfo : EIATTR_SYSCALL_OFFSETS
	.align		4
        /*0070*/ 	.byte	0x04, 0x46
        /*0072*/ 	.short	(.L_41 - .L_40)


	//   ....[0]....
.L_40:
        /*0074*/ 	.word	0x00000d30


	//----- nvinfo : EIATTR_EXIT_INSTR_OFFSETS
	.align		4
.L_41:
        /*0078*/ 	.byte	0x04, 0x1c
        /*007a*/ 	.short	(.L_43 - .L_42)


	//   ....[0]....
.L_42:
        /*007c*/ 	.word	0x000000f0


	//   ....[1]....
        /*0080*/ 	.word	0x00000cb0


	//   ....[2]....
        /*0084*/ 	.word	0x00000d40


	//----- nvinfo : EIATTR_CRS_STACK_SIZE
	.align		4
.L_43:
        /*0088*/ 	.byte	0x04, 0x1e
        /*008a*/ 	.short	(.L_45 - .L_44)
.L_44:
        /*008c*/ 	.word	0x00000000


	//----- nvinfo : EIATTR_CBANK_PARAM_SIZE
	.align		4
.L_45:
        /*0090*/ 	.byte	0x03, 0x19
        /*0092*/ 	.short	0x001c


	//----- nvinfo : EIATTR_PARAM_CBANK
	.align		4
        /*0094*/ 	.byte	0x04, 0x0a
        /*0096*/ 	.short	(.L_47 - .L_46)
	.align		4
.L_46:
        /*0098*/ 	.word	index@(.nv.constant0._Z12brute_forcesPcS_bii)
        /*009c*/ 	.short	0x0380
        /*009e*/ 	.short	0x001c


	//----- nvinfo : EIATTR_SW_WAR
	.align		4
.L_47:
        /*00a0*/ 	.byte	0x04, 0x36
        /*00a2*/ 	.short	(.L_49 - .L_48)
.L_48:
        /*00a4*/ 	.word	0x00000008
.L_49:


//--------------------- .nv.info._Z11brute_forcePcS_Piii --------------------------
	.section	.nv.info._Z11brute_forcePcS_Piii,"",@"SHT_CUDA_INFO"
	.sectionflags	@""
	.align	4


	//----- nvinfo : EIATTR_CUDA_API_VERSION
	.align		4
        /*0000*/ 	.byte	0x04, 0x37
        /*0002*/ 	.short	(.L_51 - .L_50)
.L_50:
        /*0004*/ 	.word	0x00000082


	//----- nvinfo : EIATTR_KPARAM_INFO
	.align		4
.L_51:
        /*0008*/ 	.byte	0x04, 0x17
        /*000a*/ 	.short	(.L_53 - .L_52)
.L_52:
        /*000c*/ 	.word	0x00000000
        /*0010*/ 	.short	0x0004
        /*0012*/ 	.short	0x001c
        /*0014*/ 	.byte	0x00, 0xf0, 0x11, 0x00


	//----- nvinfo : EIATTR_KPARAM_INFO
	.align		4
.L_53:
        /*0018*/ 	.byte	0x04, 0x17
        /*001a*/ 	.short	(.L_55 - .L_54)
.L_54:
        /*001c*/ 	.word	0x00000000
        /*0020*/ 	.short	0x0003
        /*0022*/ 	.short	0x0018
        /*0024*/ 	.byte	0x00, 0xf0, 0x11, 0x00


	//----- nvinfo : EIATTR_KPARAM_INFO
	.align		4
.L_55:
        /*0028*/ 	.byte	0x04, 0x17
        /*002a*/ 	.short	(.L_57 - .L_56)
.L_56:
        /*002c*/ 	.word	0x00000000
        /*0030*/ 	.short	0x0002
        /*0032*/ 	.short	0x0010
        /*0034*/ 	.byte	0x00, 0xf5, 0x21, 0x00


	//----- nvinfo : EIATTR_KPARAM_INFO
	.align		4
.L_57:
        /*0038*/ 	.byte	0x04, 0x17
        /*003a*/ 	.short	(.L_59 - .L_58)
.L_58:
        /*003c*/ 	.word	0x00000000
        /*0040*/ 	.short	0x0001
        /*0042*/ 	.short	0x0008
        /*0044*/ 	.byte	0x00, 0xf5, 0x21, 0x00


	//----- nvinfo : EIATTR_KPARAM_INFO
	.align		4
.L_59:
        /*0048*/ 	.byte	0x04, 0x17
        /*004a*/ 	.short	(.L_61 - .L_60)
.L_60:
        /*004c*/ 	.word	0x00000000
        /*0050*/ 	.short	0x0000
        /*0052*/ 	.short	0x0000
        /*0054*/ 	.byte	0x00, 0xf5, 0x21, 0x00


	//----- nvinfo : EIATTR_SPARSE_MMA_MASK
	.align		4
.L_61:
        /*0058*/ 	.byte	0x03, 0x50
        /*005a*/ 	.short	0x0000


	//----- nvinfo : EIATTR_MAXREG_COUNT
	.align		4
        /*005c*/ 	.byte	0x03, 0x1b
        /*005e*/ 	.short	0x00ff


	//----- nvinfo : EIATTR_EXTERNS
	.align		4
        /*0060*/ 	.byte	0x04, 0x0f
        /*0062*/ 	.short	(.L_63 - .L_62)


	//   ....[0]....
	.align		4
.L_62:
        /*0064*/ 	.word	index@(vprintf)


	//----- nvinfo : EIATTR_MERCURY_ISA_VERSION
	.align		4
.L_63:
        /*0068*/ 	.byte	0x03, 0x5f
        /*006a*/ 	.short	0x0101


	//----- nvinfo : EIATTR_VRC_CTA_INIT_COUNT
	.align		4
        /*006c*/ 	.byte	0x02, 0x4a
	.zero		1
	.zero		1


	//----- nvinfo : EIATTR_SYSCALL_OFFSETS
	.align		4
        /*0070*/ 	.byte	0x04, 0x46
        /*0072*/ 	.short	(.L_65 - .L_64)


	//   ....[0]....
.L_64:
        /*0074*/ 	.word	0x00000d60


	//----- nvinfo : EIATTR_EXIT_INSTR_OFFSETS
	.align		4
.L_65:
        /*0078*/ 	.byte	0x04, 0x1c
        /*007a*/ 	.short	(.L_67 - .L_66)


	//   ....[0]....
.L_66:
        /*007c*/ 	.word	0x000000e0


	//   ....[1]....
        /*0080*/ 	.word	0x00000ce0


	//   ....[2]....
        /*0084*/ 	.word	0x00000d70


	//----- nvinfo : EIATTR_CRS_STACK_SIZE
	.align		4
.L_67:
        /*0088*/ 	.byte	0x04, 0x1e
        /*008a*/ 	.short	(.L_69 - .L_68)
.L_68:
        /*008c*/ 	.word	0x00000000


	//----- nvinfo : EIATTR_CBANK_PARAM_SIZE
	.align		4
.L_69:
        /*0090*/ 	.byte	0x03, 0x19
        /*0092*/ 	.short	0x0020


	//----- nvinfo : EIATTR_PARAM_CBANK
	.align		4
        /*0094*/ 	.byte	0x04, 0x0a
        /*0096*/ 	.short	(.L_71 - .L_70)
	.align		4
.L_70:
        /*0098*/ 	.word	index@(.nv.constant0._Z11brute_forcePcS_Piii)
        /*009c*/ 	.short	0x0380
        /*009e*/ 	.short	0x0020


	//----- nvinfo : EIATTR_SW_WAR
	.align		4
.L_71:
        /*00a0*/ 	.byte	0x04, 0x36
        /*00a2*/ 	.short	(.L_73 - .L_72)
.L_72:
        /*00a4*/ 	.word	0x00000008
.L_73:


//--------------------- .nv.info._Z5NaivePcS_Piii --------------------------
	.section	.nv.info._Z5NaivePcS_Piii,"",@"SHT_CUDA_INFO"
	.sectionflags	@""
	.align	4


	//----- nvinfo : EIATTR_CUDA_API_VERSION
	.align		4
        /*0000*/ 	.byte	0x04, 0x37
        /*0002*/ 	.short	(.L_75 - .L_74)
.L_74:
        /*0004*/ 	.word	0x00000082


	//----- nvinfo : EIATTR_KPARAM_INFO
	.align		4
.L_75:
        /*0008*/ 	.byte	0x04, 0x17
        /*000a*/ 	.short	(.L_77 - .L_76)
.L_76:
        /*000c*/ 	.word	0x00000000
        /*0010*/ 	.short	0x0004
        /*0012*/ 	.short	0x001c
        /*0014*/ 	.byte	0x00, 0xf0, 0x11, 0x00


	//----- nvinfo : EIATTR_KPARAM_INFO
	.align		4
.L_77:
        /*0018*/ 	.byte	0x04, 0x17
        /*001a*/ 	.short	(.L_79 - .L_78)
.L_78:
        /*001c*/ 	.word	0x00000000
        /*0020*/ 	.short	0x0003
        /*0022*/ 	.short	0x0018
        /*0024*/ 	.byte	0x00, 0xf0, 0x11, 0x00


	//----- nvinfo : EIATTR_KPARAM_INFO
	.align		4
.L_79:
        /*0028*/ 	.byte	0x04, 0x17
        /*002a*/ 	.short	(.L_81 - .L_80)
.L_80:
        /*002c*/ 	.word	0x00000000
        /*0030*/ 	.short	0x0002
        /*0032*/ 	.short	0x0010
        /*0034*/ 	.byte	0x00, 0xf5, 0x21, 0x00


	//----- nvinfo : EIATTR_KPARAM_INFO
	.align		4
.L_81:
        /*0038*/ 	.byte	0x04, 0x17
        /*003a*/ 	.short	(.L_83 - .L_82)
.L_82:
        /*003c*/ 	.word	0x00000000
        /*0040*/ 	.short	0x0001
        /*0042*/ 	.short	0x0008
        /*0044*/ 	.byte	0x00, 0xf5, 0x21, 0x00


	//----- nvinfo : EIATTR_KPARAM_INFO
	.align		4
.L_83:
        /*0048*/ 	.byte	0x04, 0x17
        /*004a*/ 	.short	(.L_85 - .L_84)
.L_84:
        /*004c*/ 	.word	0x00000000
        /*0050*/ 	.short	0x0000
        /*0052*/ 	.short	0x0000
        /*0054*/ 	.byte	0x00, 0xf5, 0x21, 0x00


	//----- nvinfo : EIATTR_SPARSE_MMA_MASK
	.align		4
.L_85:
        /*0058*/ 	.byte	0x03, 0x50
        /*005a*/ 	.short	0x0000


	//----- nvinfo : EIATTR_MAXREG_COUNT
	.align		4
        /*005c*/ 	.byte	0x03, 0x1b
        /*005e*/ 	.short	0x00ff


	//----- nvinfo : EIATTR_EXTERNS
	.align		4
        /*0060*/ 	.byte	0x04, 0x0f
        /*0062*/ 	.short	(.L_87 - .L_86)


	//   ....[0]....
	.align		4
.L_86:
        /*0064*/ 	.word	index@(vprintf)


	//----- nvinfo : EIATTR_MERCURY_ISA_VERSION
	.align		4
.L_87:
        /*0068*/ 	.byte	0x03, 0x5f
        /*006a*/ 	.short	0x0101


	//----- nvinfo : EIATTR_VRC_CTA_INIT_COUNT
	.align		4
        /*006c*/ 	.byte	0x02, 0x4a
	.zero		1
	.zero		1


	//----- nvinfo : EIATTR_SYSCALL_OFFSETS
	.align		4
        /*0070*/ 	.byte	0x04, 0x46
        /*0072*/ 	.short	(.L_89 - .L_88)


	//   ....[0]....
.L_88:
        /*0074*/ 	.word	0x00000390


	//   ....[1]....
        /*0078*/ 	.word	0x00000580


	//   ....[2]....
        /*007c*/ 	.word	0x00000620


	//   ....[3]....
        /*0080*/ 	.word	0x000006c0


	//   ....[4]....
        /*0084*/ 	.word	0x00000760


	//   ....[5]....
        /*0088*/ 	.word	0x00000800


	//   ....[6]....
        /*008c*/ 	.word	0x000008a0


	//   ....[7]....
        /*0090*/ 	.word	0x00000940


	//   ....[8]....
        /*0094*/ 	.word	0x000009d0


	//   ....[9]....
        /*0098*/ 	.word	0x00000b30


	//   ....[10]....
        /*009c*/ 	.word	0x00000bd0


	//   ....[11]....
        /*00a0*/ 	.word	0x00000c70


	//   ....[12]....
        /*00a4*/ 	.word	0x00000d10


	//   ....[13]....
        /*00a8*/ 	.word	0x00000e30


	//   ....[14]....
        /*00ac*/ 	.word	0x00000ed0


	//   ....[15]....
        /*00b0*/ 	.word	0x00000fd0


	//----- nvinfo : EIATTR_EXIT_INSTR_OFFSETS
	.align		4
.L_89:
        /*00b4*/ 	.byte	0x04, 0x1c
        /*00b6*/ 	.short	(.L_91 - .L_90)


	//   ....[0]....
.L_90:
        /*00b8*/ 	.word	0x00000080


	//   ....[1]....
        /*00bc*/ 	.word	0x000003d0


	//   ....[2]....
        /*00c0*/ 	.word	0x00000a30


	//   ....[3]....
        /*00c4*/ 	.word	0x00000d40


	//   ....[4]....
        /*00c8*/ 	.word	0x00000f30


	//   ....[5]....
        /*00cc*/ 	.word	0x00000fe0


	//----- nvinfo : EIATTR_CRS_STACK_SIZE
	.align		4
.L_91:
        /*00d0*/ 	.byte	0x04, 0x1e
        /*00d2*/ 	.short	(.L_93 - .L_92)
.L_92:
        /*00d4*/ 	.word	0x00000000


	//----- nvinfo : EIATTR_CBANK_PARAM_SIZE
	.align		4
.L_93:
        /*00d8*/ 	.byte	0x03, 0x19
        /*00da*/ 	.short	0x0020


	//----- nvinfo : EIATTR_PARAM_CBANK
	.align		4
        /*00dc*/ 	.byte	0x04, 0x0a
        /*00de*/ 	.short	(.L_95 - .L_94)
	.align		4
.L_94:
        /*00e0*/ 	.word	index@(.nv.constant0._Z5NaivePcS_Piii)
        /*00e4*/ 	.short	0x0380
        /*00e6*/ 	.short	0x0020


	//----- nvinfo : EIATTR_SW_WAR
	.align		4
.L_95:
        /*00e8*/ 	.byte	0x04, 0x36
        /*00ea*/ 	.short	(.L_97 - .L_96)
.L_96:
        /*00ec*/ 	.word	0x00000008
.L_97:


//--------------------- .nv.info._Z4PlusPfS_S_i   --------------------------
	.section	.nv.info._Z4PlusPfS_S_i,"",@"SHT_CUDA_INFO"
	.sectionflags	@""
	.align	4


	//----- nvinfo : EIATTR_CUDA_API_VERSION
	.align		4
        /*0000*/ 	.byte	0x04, 0x37
        /*0002*/ 	.short	(.L_99 - .L_98)
.L_98:
        /*0004*/ 	.word	0x00000082


	//----- nvinfo : EIATTR_KPARAM_INFO
	.align		4
.L_99:
        /*0008*/ 	.byte	0x04, 0x17
        /*000a*/ 	.short	(.L_101 - .L_100)
.L_100:
        /*000c*/ 	.word	0x00000000
        /*0010*/ 	.short	0x0003
        /*0012*/ 	.short	0x0018
        /*0014*/ 	.byte	0x00, 0xf0, 0x11, 0x00


	//----- nvinfo : EIATTR_KPARAM_INFO
	.align		4
.L_101:
        /*0018*/ 	.byte	0x04, 0x17
        /*001a*/ 	.short	(.L_103 - .L_102)
.L_102:
        /*001c*/ 	.word	0x00000000
        /*0020*/ 	.short	0x0002
        /*0022*/ 	.short	0x0010
        /*0024*/ 	.byte	0x00, 0xf5, 0x21, 0x00


	//----- nvinfo : EIATTR_KPARAM_INFO
	.align		4
.L_103:
        /*0028*/ 	.byte	0x04, 0x17
        /*002a*/ 	.short	(.L_105 - .L_104)
.L_104:
        /*002c*/ 	.word	0x00000000
        /*0030*/ 	.short	0x0001
        /*0032*/ 	.short	0x0008
        /*0034*/ 	.byte	0x00, 0xf5, 0x21, 0x00


	//----- nvinfo : EIATTR_KPARAM_INFO
	.align		4
.L_105:
        /*0038*/ 	.byte	0x04, 0x17
        /*003a*/ 	.short	(.L_107 - .L_106)
.L_106:
        /*003c*/ 	.word	0x00000000
        /*0040*/ 	.short	0x0000
        /*0042*/ 	.short	0x0000
        /*0044*/ 	.byte	0x00, 0xf5, 0x21, 0x00


	//----- nvinfo : EIATTR_SPARSE_MMA_MASK
	.align		4
.L_107:
        /*0048*/ 	.byte	0x03, 0x50
        /*004a*/ 	.short	0x0000


	//----- nvinfo : EIATTR_MAXREG_COUNT
	.align		4
        /*004c*/ 	.byte	0x03, 0x1b
        /*004e*/ 	.short	0x00ff


	//----- nvinfo : EIATTR_MERCURY_ISA_VERSION
	.align		4
        /*0050*/ 	.byte	0x03, 0x5f
        /*0052*/ 	.short	0x0101


	//----- nvinfo : EIATTR_VRC_CTA_INIT_COUNT
	.align		4
        /*0054*/ 	.byte	0x02, 0x4a
	.zero		1
	.zero		1


	//----- nvinfo : EIATTR_EXIT_INSTR_OFFSETS
	.align		4
        /*0058*/ 	.byte	0x04, 0x1c
        /*005a*/ 	.short	(.L_109 - .L_108)


	//   ....[0]....
.L_108:
        /*005c*/ 	.word	0x00000100


	//----- nvinfo : EIATTR_CBANK_PARAM_SIZE
	.align		4
.L_109:
        /*0060*/ 	.byte	0x03, 0x19
        /*0062*/ 	.short	0x001c


	//----- nvinfo : EIATTR_PARAM_CBANK
	.align		4
        /*0064*/ 	.byte	0x04, 0x0a
        /*0066*/ 	.short	(.L_111 - .L_110)
	.align		4
.L_110:
        /*0068*/ 	.word	index@(.nv.constant0._Z4PlusPfS_S_i)
        /*006c*/ 	.short	0x0380
        /*006e*/ 	.short	0x001c


	//----- nvinfo : EIATTR_SW_WAR
	.align		4
.L_111:
        /*0070*/ 	.byte	0x04, 0x36
        /*0072*/ 	.short	(.L_113 - .L_112)
.L_112:
        /*0074*/ 	.word	0x00000008
.L_113:


//--------------------- .nv.callgraph             --------------------------
	.section	.nv.callgraph,"",@"SHT_CUDA_CALLGRAPH"
	.align	4
	.sectionentsize	8
	.align		4
        /*0000*/ 	.word	0x00000000
	.align		4
        /*0004*/ 	.word	0xffffffff
	.align		4
        /*0008*/ 	.word	index@(_Z12brute_forcesPcS_bii)
	.align		4
        /*000c*/ 	.word	index@(vprintf)
	.align		4
        /*0010*/ 	.word	index@(_Z11brute_forcePcS_Piii)
	.align		4
        /*0014*/ 	.word	index@(vprintf)
	.align		4
        /*0018*/ 	.word	index@(_Z5NaivePcS_Piii)
	.align		4
        /*001c*/ 	.word	index@(vprintf)
	.align		4
        /*0020*/ 	.word	0x00000000
	.align		4
        /*0024*/ 	.word	0xfffffffe
	.align		4
        /*0028*/ 	.word	0x00000000
	.align		4
        /*002c*/ 	.word	0xfffffffd
	.align		4
        /*0030*/ 	.word	0x00000000
	.align		4
        /*0034*/ 	.word	0xfffffffc


//--------------------- .nv.constant4             --------------------------
	.section	.nv.constant4,"a",@progbits
	.align	8
	.align		8
.nv.constant4:
        /*0000*/ 	.dword	vprintf
	.align		8
        /*0008*/ 	.dword	$str
	.align		8
        /*0010*/ 	.dword	$str$1


//--------------------- .text._Z12brute_forcesPcS_bii --------------------------
	.section	.text._Z12brute_forcesPcS_bii,"ax",@progbits
	.align	128
        .global         _Z12brute_forcesPcS_bii
        .type           _Z12brute_forcesPcS_bii,@function
        .size           _Z12brute_forcesPcS_bii,(.L_x_45 - _Z12brute_forcesPcS_bii)
        .other          _Z12brute_forcesPcS_bii,@"STO_CUDA_ENTRY STV_DEFAULT"
_Z12brute_forcesPcS_bii:
.text._Z12brute_forcesPcS_bii:
[----:B------:R-:W0:Y:S01]  /*0000*/  LDC R1, c[0x0][0x37c] ;  /* 0x0000df00ff017b82 */ /* 0x000e220000000800 */
[----:B------:R-:W1:Y:S07]  /*0010*/  S2R R8, SR_TID.X ;  /* 0x0000000000087919 */ /* 0x000e6e0000002100 */
[----:B------:R-:W2:Y:S01]  /*0020*/  S2UR UR4, SR_CTAID.X ;  /* 0x00000000000479c3 */ /* 0x000ea20000002500 */
[----:B------:R-:W3:Y:S01]  /*0030*/  LDCU UR8, c[0x0][0x2fc] ;  /* 0x00005f80ff0877ac */ /* 0x000ee20008000800 */
[----:B0-----:R-:W-:Y:S01]  /*0040*/  VIADD R1, R1, 0xfffffff8 ;  /* 0xfffffff801017836 */ /* 0x001fe20000000000 */
[----:B------:R-:W2:Y:S01]  /*0050*/  LDCU UR5, c[0x0][0x360] ;  /* 0x00006c00ff0577ac */ /* 0x000ea20008000800 */
[----:B------:R-:W0:Y:S01]  /*0060*/  LDCU UR6, c[0x0][0x398] ;  /* 0x00007300ff0677ac */ /* 0x000e220008000800 */
[----:B------:R-:W0:Y:S01]  /*0070*/  LDCU UR9, c[0x0][0x394] ;  /* 0x00007280ff0977ac */ /* 0x000e220008000800 */
[----:B------:R-:W4:Y:S01]  /*0080*/  LDCU UR7, c[0x0][0x2f8] ;  /* 0x00005f00ff0777ac */ /* 0x000f220008000800 */
[----:B--2---:R-:W-:-:S02]  /*0090*/  UIMAD UR4, UR4, UR5, URZ ;  /* 0x00000005040472a4 */ /* 0x004fc4000f8e02ff */
[----:B0-----:R-:W-:-:S04]  /*00a0*/  UIADD3 UR5, UPT, UPT, UR6, -UR9, URZ ;  /* 0x8000000906057290 */ /* 0x001fc8000fffe0ff */
[----:B-1----:R-:W-:Y:S01]  /*00b0*/  VIADD R0, R8, UR4 ;  /* 0x0000000408007c36 */ /* 0x002fe20008000000 */
[----:B----4-:R-:W-:-:S04]  /*00c0*/  IADD3 R6, P1, PT, R1, UR7, RZ ;  /* 0x0000000701067c10 */ /* 0x010fc8000ff3e0ff */
[----:B------:R-:W-:Y:S01]  /*00d0*/  ISETP.GT.AND P0, PT, R0, UR5, PT ;  /* 0x0000000500007c0c */ /* 0x000fe2000bf04270 */
[----:B---3--:R-:W-:-:S12]  /*00e0*/  IMAD.X R7, RZ, RZ, UR8, P1 ;  /* 0x00000008ff077e24 */ /* 0x008fd800088e06ff */
[----:B------:R-:W-:Y:S05]  /*00f0*/  @P0 EXIT ;  /* 0x000000000000094d */ /* 0x000fea0003800000 */
[----:B------:R-:W-:-:S09]  /*0100*/  UISETP.GE.AND UP0, UPT, UR9, 0x1, UPT ;  /* 0x000000010900788c */ /* 0x000fd2000bf06270 */
[----:B------:R-:W-:Y:S05]  /*0110*/  BRA.U !UP0, `(.L_x_0) ;  /* 0x0000000908e87547 */ /* 0x000fea000b800000 */
[----:B------:R-:W-:Y:S01]  /*0120*/  UISETP.GE.U32.AND UP1, UPT, UR9, 0x10, UPT ;  /* 0x000000100900788c */ /* 0x000fe2000bf26070 */
[----:B------:R-:W-:Y:S01]  /*0130*/  IMAD.MOV.U32 R10, RZ, RZ, 0x1 ;  /* 0x00000001ff0a7424 */ /* 0x000fe200078e00ff */
[----:B------:R-:W-:Y:S01]  /*0140*/  ULOP3.LUT UR12, UR9, 0xf, URZ, 0xc0, !UPT ;  /* 0x0000000f090c7892 */ /* 0x000fe2000f8ec0ff */
[----:B------:R-:W-:Y:S01]  /*0150*/  IMAD.MOV.U32 R11, RZ, RZ, RZ ;  /* 0x000000ffff0b7224 */ /* 0x000fe200078e00ff */
[----:B------:R-:W0:Y:S02]  /*0160*/  LDCU.64 UR10, c[0x0][0x358] ;  /* 0x00006b00ff0a77ac */ /* 0x000e240008000a00 */
[----:B------:R-:W-:-:S03]  /*0170*/  UISETP.NE.AND UP0, UPT, UR12, URZ, UPT ;  /* 0x000000ff0c00728c */ /* 0x000fc6000bf05270 */
[----:B------:R-:W-:Y:S08]  /*0180*/  BRA.U !UP1, `(.L_x_1) ;  /* 0x0000000509547547 */ /* 0x000ff0000b800000 */
[----:B------:R-:W1:Y:S01]  /*0190*/  LDCU.64 UR6, c[0x0][0x388] ;  /* 0x00007100ff0677ac */ /* 0x000e620008000a00 */
[----:B------:R-:W-:Y:S02]  /*01a0*/  IMAD.MOV.U32 R10, RZ, RZ, 0x1 ;  /* 0x00000001ff0a7424 */ /* 0x000fe400078e00ff */
[----:B------:R-:W-:Y:S01]  /*01b0*/  IMAD.MOV.U32 R9, RZ, RZ, R0 ;  /* 0x000000ffff097224 */ /* 0x000fe200078e0000 */
[----:B------:R-:W-:-:S06]  /*01c0*/  ULOP3.LUT UR8, UR9, 0x7ffffff0, URZ, 0xc0, !UPT ;  /* 0x7ffffff009087892 */ /* 0x000fcc000f8ec0ff */
[----:B------:R-:W-:Y:S01]  /*01d0*/  IMAD.U32 R11, RZ, RZ, UR8 ;  /* 0x00000008ff0b7e24 */ /* 0x000fe2000f8e00ff */
[----:B-1----:R-:W-:-:S04]  /*01e0*/  UIADD3 UR5, UP1, UPT, UR6, 0x7, URZ ;  /* 0x0000000706057890 */ /* 0x002fc8000ff3e0ff */
[----:B------:R-:W-:Y:S02]  /*01f0*/  UIADD3.X UR6, UPT, UPT, URZ, UR7, URZ, UP1, !UPT ;  /* 0x00000007ff067290 */ /* 0x000fe40008ffe4ff */
[----:B------:R-:W-:Y:S01]  /*0200*/  IMAD.U32 R12, RZ, RZ, UR5 ;  /* 0x00000005ff0c7e24 */ /* 0x000fe2000f8e00ff */
[----:B------:R-:W-:-:S03]  /*0210*/  UIADD3 UR7, UPT, UPT, -UR8, URZ, URZ ;  /* 0x000000ff08077290 */ /* 0x000fc6000fffe1ff */
[----:B------:R-:W-:-:S09]  /*0220*/  IMAD.U32 R3, RZ, RZ, UR6 ;  /* 0x00000006ff037e24 */ /* 0x000fd2000f8e00ff */
.L_x_2:
[----:B------:R-:W1:Y:S01]  /*0230*/  LDC.64 R4, c[0x0][0x380] ;  /* 0x0000e000ff047b82 */ /* 0x000e620000000a00 */
[----:B------:R-:W-:Y:S02]  /*0240*/  SHF.R.S32.HI R2, RZ, 0x1f, R9 ;  /* 0x0000001fff027819 */ /* 0x000fe40000011409 */
[----:B-1----:R-:W-:-:S04]  /*0250*/  IADD3 R4, P0, P1, R9, 0x7, R4 ;  /* 0x0000000709047810 */ /* 0x002fc8000791e004 */
[----:B------:R-:W-:Y:S01]  /*0260*/  IADD3.X R5, PT, PT, R2, R5, RZ, P0, P1 ;  /* 0x0000000502057210 */ /* 0x000fe200007e24ff */
[----:B------:R-:W-:-:S04]  /*0270*/  IMAD.MOV.U32 R2, RZ, RZ, R12 ;  /* 0x000000ffff027224 */ /* 0x000fc800078e000c */
[----:B0-----:R-:W2:Y:S04]  /*0280*/  LDG.E.U8 R14, desc[UR10][R4.64+-0x7] ;  /* 0xfffff90a040e7981 */ /* 0x001ea8000c1e1100 */
[----:B------:R-:W2:Y:S04]  /*0290*/  LDG.E.U8 R15, desc[UR10][R2.64+-0x7] ;  /* 0xfffff90a020f7981 */ /* 0x000ea8000c1e1100 */
[----:B------:R-:W3:Y:S04]  /*02a0*/  LDG.E.U8 R17, desc[UR10][R2.64+-0x6] ;  /* 0xfffffa0a02117981 */ /* 0x000ee8000c1e1100 */
[----:B------:R-:W3:Y:S04]  /*02b0*/  LDG.E.U8 R16, desc[UR10][R4.64+-0x6] ;  /* 0xfffffa0a04107981 */ /* 0x000ee8000c1e1100 */
[----:B------:R-:W4:Y:S04]  /*02c0*/  LDG.E.U8 R19, desc[UR10][R2.64+-0x5] ;  /* 0xfffffb0a02137981 */ /* 0x000f28000c1e1100 */
[----:B------:R-:W4:Y:S04]  /*02d0*/  LDG.E.U8 R18, desc[UR10][R4.64+-0x5] ;  /* 0xfffffb0a04127981 */ /* 0x000f28000c1e1100 */
[----:B------:R-:W5:Y:S04]  /*02e0*/  LDG.E.U8 R20, desc[UR10][R2.64+-0x4] ;  /* 0xfffffc0a02147981 */ /* 0x000f68000c1e1100 */
[----:B------:R-:W5:Y:S04]  /*02f0*/  LDG.E.U8 R21, desc[UR10][R4.64+-0x4] ;  /* 0xfffffc0a04157981 */ /* 0x000f68000c1e1100 */
[----:B------:R-:W5:Y:S04]  /*0300*/  LDG.E.U8 R22, desc[UR10][R2.64+-0x3] ;  /* 0xfffffd0a02167981 */ /* 0x000f68000c1e1100 */
[----:B------:R-:W5:Y:S04]  /*0310*/  LDG.E.U8 R23, desc[UR10][R4.64+-0x3] ;  /* 0xfffffd0a04177981 */ /* 0x000f68000c1e1100 */
[----:B------:R-:W5:Y:S04]  /*0320*/  LDG.E.U8 R24, desc[UR10][R2.64+-0x2] ;  /* 0xfffffe0a02187981 */ /* 0x000f68000c1e1100 */
[----:B------:R-:W5:Y:S04]  /*0330*/  LDG.E.U8 R25, desc[UR10][R4.64+-0x2] ;  /* 0xfffffe0a04197981 */ /* 0x000f68000c1e1100 */
[----:B------:R-:W5:Y:S04]  /*0340*/  LDG.E.U8 R12, desc[UR10][R2.64+-0x1] ;  /* 0xffffff0a020c7981 */ /* 0x000f68000c1e1100 */
[----:B------:R-:W5:Y:S04]  /*0350*/  LDG.E.U8 R13, desc[UR10][R4.64+-0x1] ;  /* 0xffffff0a040d7981 */ /* 0x000f68000c1e1100 */
[----:B------:R-:W5:Y:S01]  /*0360*/  LDG.E.U8 R27, desc[UR10][R4.64+0x8] ;  /* 0x0000080a041b7981 */ /* 0x000f62000c1e1100 */
[----:B--2---:R-:W-:-:S03]  /*0370*/  ISETP.NE.AND P6, PT, R14, R15, PT ;  /* 0x0000000f0e00720c */ /* 0x004fc60003fc5270 */
[----:B------:R-:W2:Y:S04]  /*0380*/  LDG.E.U8 R14, desc[UR10][R2.64] ;  /* 0x0000000a020e7981 */ /* 0x000ea8000c1e1100 */
[----:B------:R-:W2:Y:S01]  /*0390*/  LDG.E.U8 R15, desc[UR10][R4.64] ;  /* 0x0000000a040f7981 */ /* 0x000ea2000c1e1100 */
[----:B---3--:R-:W-:-:S03]  /*03a0*/  ISETP.NE.AND P0, PT, R16, R17, PT ;  /* 0x000000111000720c */ /* 0x008fc60003f05270 */
[----:B------:R-:W3:Y:S04]  /*03b0*/  LDG.E.U8 R16, desc[UR10][R2.64+0x1] ;  /* 0x0000010a02107981 */ /* 0x000ee8000c1e1100 */
[----:B------:R-:W3:Y:S01]  /*03c0*/  LDG.E.U8 R17, desc[UR10][R4.64+0x1] ;  /* 0x0000010a04117981 */ /* 0x000ee2000c1e1100 */
[----:B----4-:R-:W-:-:S03]  /*03d0*/  ISETP.NE.AND P1, PT, R18, R19, PT ;  /* 0x000000131200720c */ /* 0x010fc60003f25270 */
[----:B------:R-:W4:Y:S04]  /*03e0*/  LDG.E.U8 R18, desc[UR10][R2.64+0x2] ;  /* 0x0000020a02127981 */ /* 0x000f28000c1e1100 */
[----:B------:R-:W4:Y:S01]  /*03f0*/  LDG.E.U8 R19, desc[UR10][R4.64+0x2] ;  /* 0x0000020a04137981 */ /* 0x000f22000c1e1100 */
[----:B-----5:R-:W-:-:S03]  /*0400*/  ISETP.NE.AND P2, PT, R21, R20, PT ;  /* 0x000000141500720c */ /* 0x020fc60003f45270 */
[----:B------:R-:W5:Y:S04]  /*0410*/  LDG.E.U8 R20, desc[UR10][R2.64+0x3] ;  /* 0x0000030a02147981 */ /* 0x000f68000c1e1100 */
[----:B------:R-:W5:Y:S01]  /*0420*/  LDG.E.U8 R21, desc[UR10][R4.64+0x3] ;  /* 0x0000030a04157981 */ /* 0x000f62000c1e1100 */
[----:B------:R-:W-:-:S03]  /*0430*/  ISETP.NE.AND P3, PT, R23, R22, PT ;  /* 0x000000161700720c */ /* 0x000fc60003f65270 */
[----:B------:R-:W5:Y:S04]  /*0440*/  LDG.E.U8 R22, desc[UR10][R2.64+0x4] ;  /* 0x0000040a02167981 */ /* 0x000f68000c1e1100 */
[----:B------:R-:W5:Y:S01]  /*0450*/  LDG.E.U8 R23, desc[UR10][R4.64+0x4] ;  /* 0x0000040a04177981 */ /* 0x000f62000c1e1100 */
[----:B------:R-:W-:-:S03]  /*0460*/  ISETP.NE.AND P4, PT, R25, R24, PT ;  /* 0x000000181900720c */ /* 0x000fc60003f85270 */
[----:B------:R-:W5:Y:S04]  /*0470*/  LDG.E.U8 R24, desc[UR10][R2.64+0x5] ;  /* 0x0000050a02187981 */ /* 0x000f68000c1e1100 */
[----:B------:R-:W5:Y:S01]  /*0480*/  LDG.E.U8 R25, desc[UR10][R4.64+0x5] ;  /* 0x0000050a04197981 */ /* 0x000f62000c1e1100 */
[----:B------:R-:W-:-:S03]  /*0490*/  ISETP.NE.AND P5, PT, R13, R12, PT ;  /* 0x0000000c0d00720c */ /* 0x000fc60003fa5270 */
[----:B------:R-:W5:Y:S01]  /*04a0*/  LDG.E.U8 R12, desc[UR10][R2.64+0x6] ;  /* 0x0000060a020c7981 */ /* 0x000f62000c1e1100 */
[----:B------:R-:W-:-:S03]  /*04b0*/  SEL R26, R10, RZ, !P6 ;  /* 0x000000ff0a1a7207 */ /* 0x000fc60007000000 */
[----:B------:R-:W5:Y:S04]  /*04c0*/  LDG.E.U8 R13, desc[UR10][R4.64+0x6] ;  /* 0x0000060a040d7981 */ /* 0x000f68000c1e1100 */
[----:B------:R-:W5:Y:S01]  /*04d0*/  LDG.E.U8 R10, desc[UR10][R2.64+0x7] ;  /* 0x0000070a020a7981 */ /* 0x000f62000c1e1100 */
[----:B--2---:R-:W-:-:S03]  /*04e0*/  ISETP.NE.AND P6, PT, R15, R14, PT ;  /* 0x0000000e0f00720c */ /* 0x004fc60003fc5270 */
[----:B------:R-:W2:Y:S04]  /*04f0*/  LDG.E.U8 R15, desc[UR10][R4.64+0x7] ;  /* 0x0000070a040f7981 */ /* 0x000ea8000c1e1100 */
[----:B------:R0:W2:Y:S01]  /*0500*/  LDG.E.U8 R14, desc[UR10][R2.64+0x8] ;  /* 0x0000080a020e7981 */ /* 0x0000a2000c1e1100 */
[----:B------:R-:W-:-:S04]  /*0510*/  SEL R26, R26, RZ, !P0 ;  /* 0x000000ff1a1a7207 */ /* 0x000fc80004000000 */
[----:B------:R-:W-:-:S04]  /*0520*/  SEL R26, R26, RZ, !P1 ;  /* 0x000000ff1a1a7207 */ /* 0x000fc80004800000 */
[----:B------:R-:W-:-:S04]  /*0530*/  SEL R26, R26, RZ, !P2 ;  /* 0x000000ff1a1a7207 */ /* 0x000fc80005000000 */
[----:B------:R-:W-:-:S04]  /*0540*/  SEL R26, R26, RZ, !P3 ;  /* 0x000000ff1a1a7207 */ /* 0x000fc80005800000 */
[----:B------:R-:W-:-:S04]  /*0550*/  SEL R26, R26, RZ, !P4 ;  /* 0x000000ff1a1a7207 */ /* 0x000fc80006000000 */
[----:B------:R-:W-:Y:S02]  /*0560*/  SEL R26, R26, RZ, !P5 ;  /* 0x000000ff1a1a7207 */ /* 0x000fe40006800000 */
[----:B---3--:R-:W-:Y:S02]  /*0570*/  ISETP.NE.AND P0, PT, R17, R16, PT ;  /* 0x000000101100720c */ /* 0x008fe40003f05270 */
[----:B------:R-:W-:Y:S02]  /*0580*/  SEL R26, R26, RZ, !P6 ;  /* 0x000000ff1a1a7207 */ /* 0x000fe40007000000 */
[----:B----4-:R-:W-:Y:S02]  /*0590*/  ISETP.NE.AND P1, PT, R19, R18, PT ;  /* 0x000000121300720c */ /* 0x010fe40003f25270 */
[----:B------:R-:W-:Y:S02]  /*05a0*/  SEL R26, R26, RZ, !P0 ;  /* 0x000000ff1a1a7207 */ /* 0x000fe40004000000 */
[----:B-----5:R-:W-:-:S02]  /*05b0*/  ISETP.NE.AND P0, PT, R21, R20, PT ;  /* 0x000000141500720c */ /* 0x020fc40003f05270 */
[----:B------:R-:W-:Y:S02]  /*05c0*/  SEL R26, R26, RZ, !P1 ;  /* 0x000000ff1a1a7207 */ /* 0x000fe40004800000 */
[----:B------:R-:W-:Y:S02]  /*05d0*/  ISETP.NE.AND P1, PT, R23, R22, PT ;  /* 0x000000161700720c */ /* 0x000fe40003f25270 */
[----:B------:R-:W-:Y:S01]  /*05e0*/  SEL R26, R26, RZ, !P0 ;  /* 0x000000ff1a1a7207 */ /* 0x000fe20004000000 */
[----:B------:R-:W-:Y:S01]  /*05f0*/  UIADD3 UR7, UPT, UPT, UR7, 0x10, URZ ;  /* 0x0000001007077890 */ /* 0x000fe2000fffe0ff */
[----:B------:R-:W-:Y:S02]  /*0600*/  ISETP.NE.AND P0, PT, R25, R24, PT ;  /* 0x000000181900720c */ /* 0x000fe40003f05270 */
[----:B------:R-:W-:Y:S01]  /*0610*/  SEL R26, R26, RZ, !P1 ;  /* 0x000000ff1a1a7207 */ /* 0x000fe20004800000 */
[----:B------:R-:W-:Y:S01]  /*0620*/  UISETP.NE.AND UP1, UPT, UR7, URZ, UPT ;  /* 0x000000ff0700728c */ /* 0x000fe2000bf25270 */
[----:B------:R-:W-:-:S02]  /*0630*/  ISETP.NE.AND P1, PT, R13, R12, PT ;  /* 0x0000000c0d00720c */ /* 0x000fc40003f25270 */
[----:B------:R-:W-:-:S04]  /*0640*/  SEL R26, R26, RZ, !P0 ;  /* 0x000000ff1a1a7207 */ /* 0x000fc80004000000 */
[----:B------:R-:W-:Y:S02]  /*0650*/  SEL R26, R26, RZ, !P1 ;  /* 0x000000ff1a1a7207 */ /* 0x000fe40004800000 */
[----:B------:R-:W-:Y:S01]  /*0660*/  IADD3 R12, P2, PT, R2, 0x10, RZ ;  /* 0x00000010020c7810 */ /* 0x000fe20007f5e0ff */
[----:B------:R-:W-:-:S04]  /*0670*/  VIADD R9, R9, 0x10 ;  /* 0x0000001009097836 */ /* 0x000fc80000000000 */
[----:B0-----:R-:W-:Y:S01]  /*0680*/  IMAD.X R3, RZ, RZ, R3, P2 ;  /* 0x000000ffff037224 */ /* 0x001fe200010e0603 */
[----:B--2---:R-:W-:Y:S02]  /*0690*/  ISETP.NE.AND P0, PT, R15, R10, PT ;  /* 0x0000000a0f00720c */ /* 0x004fe40003f05270 */
[----:B------:R-:W-:Y:S02]  /*06a0*/  ISETP.NE.AND P1, PT, R27, R14, PT ;  /* 0x0000000e1b00720c */ /* 0x000fe40003f25270 */
[----:B------:R-:W-:-:S04]  /*06b0*/  SEL R26, R26, RZ, !P0 ;  /* 0x000000ff1a1a7207 */ /* 0x000fc80004000000 */
[----:B------:R-:W-:Y:S01]  /*06c0*/  SEL R10, R26, RZ, !P1 ;  /* 0x000000ff1a0a7207 */ /* 0x000fe20004800000 */
[----:B------:R-:W-:Y:S06]  /*06d0*/  BRA.U UP1, `(.L_x_2) ;  /* 0xfffffff901d47547 */ /* 0x000fec000b83ffff */
.L_x_1:
[----:B------:R-:W-:Y:S05]  /*06e0*/  BRA.U !UP0, `(.L_x_3) ;  /* 0x00000005086c7547 */ /* 0x000fea000b800000 */
[----:B------:R-:W-:Y:S02]  /*06f0*/  UISETP.GE.U32.AND UP0, UPT, UR12, 0x8, UPT ;  /* 0x000000080c00788c */ /* 0x000fe4000bf06070 */
[----:B------:R-:W-:-:S04]  /*0700*/  ULOP3.LUT UR6, UR9, 0x7, URZ, 0xc0, !UPT ;  /* 0x0000000709067892 */ /* 0x000fc8000f8ec0ff */
[----:B------:R-:W-:-:S03]  /*0710*/  UISETP.NE.AND UP1, UPT, UR6, URZ, UPT ;  /* 0x000000ff0600728c */ /* 0x000fc6000bf25270 */
[----:B------:R-:W-:Y:S08]  /*0720*/  BRA.U !UP0, `(.L_x_4) ;  /* 0x00000001089c7547 */ /* 0x000ff0000b800000 */
[----:B------:R-:W1:Y:S01]  /*0730*/  LDCU.128 UR12, c[0x0][0x380] ;  /* 0x00007000ff0c77ac */ /* 0x000e620008000c00 */
[----:B------:R-:W-:-:S05]  /*0740*/  IMAD.IADD R3, R0, 0x1, R11 ;  /* 0x0000000100037824 */ /* 0x000fca00078e020b */
[----:B-1----:R-:W-:Y:S02]  /*0750*/  IADD3 R4, P0, PT, R3, UR12, RZ ;  /* 0x0000000c03047c10 */ /* 0x002fe4000ff1e0ff */
[----:B------:R-:W-:Y:S02]  /*0760*/  IADD3 R2, P1, PT, R11, UR14, RZ ;  /* 0x0000000e0b027c10 */ /* 0x000fe4000ff3e0ff */
[----:B------:R-:W-:-:S03]  /*0770*/  LEA.HI.X.SX32 R5, R3, UR13, 0x1, P0 ;  /* 0x0000000d03057c11 */ /* 0x000fc600080f0eff */
[----:B------:R-:W-:Y:S02]  /*0780*/  IMAD.X R3, RZ, RZ, UR15, P1 ;  /* 0x0000000fff037e24 */ /* 0x000fe400088e06ff */
        /* <DEDUP_REMOVED lines=16> */
[----:B------:R-:W-:Y:S01]  /*0890*/  VIADD R11, R11, 0x8 ;  /* 0x000000080b0b7836 */ /* 0x000fe20000000000 */
[----:B--2---:R-:W-:-:S04]  /*08a0*/  ISETP.NE.AND P0, PT, R16, R17, PT ;  /* 0x000000111000720c */ /* 0x004fc80003f05270 */
[----:B------:R-:W-:Y:S02]  /*08b0*/  SEL R10, R10, RZ, !P0 ;  /* 0x000000ff0a0a7207 */ /* 0x000fe40004000000 */
[----:B---3--:R-:W-:-:S04]  /*08c0*/  ISETP.NE.AND P1, PT, R18, R19, PT ;  /* 0x000000131200720c */ /* 0x008fc80003f25270 */
[----:B------:R-:W-:Y:S02]  /*08d0*/  SEL R10, R10, RZ, !P1 ;  /* 0x000000ff0a0a7207 */ /* 0x000fe40004800000 */
[----:B----4-:R-:W-:-:S04]  /*08e0*/  ISETP.NE.AND P0, PT, R20, R21, PT ;  /* 0x000000151400720c */ /* 0x010fc80003f05270 */
[----:B------:R-:W-:Y:S02]  /*08f0*/  SEL R10, R10, RZ, !P0 ;  /* 0x000000ff0a0a7207 */ /* 0x000fe40004000000 */
[----:B-----5:R-:W-:-:S04]  /*0900*/  ISETP.NE.AND P1, PT, R22, R23, PT ;  /* 0x000000171600720c */ /* 0x020fc80003f25270 */
[----:B------:R-:W-:Y:S02]  /*0910*/  SEL R10, R10, RZ, !P1 ;  /* 0x000000ff0a0a7207 */ /* 0x000fe40004800000 */
[----:B------:R-:W-:-:S04]  /*0920*/  ISETP.NE.AND P0, PT, R24, R25, PT ;  /* 0x000000191800720c */ /* 0x000fc80003f05270 */
[----:B------:R-:W-:Y:S02]  /*0930*/  SEL R10, R10, RZ, !P0 ;  /* 0x000000ff0a0a7207 */ /* 0x000fe40004000000 */
[----:B------:R-:W-:-:S04]  /*0940*/  ISETP.NE.AND P1, PT, R13, R14, PT ;  /* 0x0000000e0d00720c */ /* 0x000fc80003f25270 */
[----:B------:R-:W-:Y:S02]  /*0950*/  SEL R10, R10, RZ, !P1 ;  /* 0x000000ff0a0a7207 */ /* 0x000fe40004800000 */
[----:B------:R-:W-:-:S04]  /*0960*/  ISETP.NE.AND P0, PT, R12, R9, PT ;  /* 0x000000090c00720c */ /* 0x000fc80003f05270 */
[----:B------:R-:W-:Y:S02]  /*0970*/  SEL R10, R10, RZ, !P0 ;  /* 0x000000ff0a0a7207 */ /* 0x000fe40004000000 */
[----:B------:R-:W-:-:S04]  /*0980*/  ISETP.NE.AND P1, PT, R15, R26, PT ;  /* 0x0000001a0f00720c */ /* 0x000fc80003f25270 */
[----:B------:R-:W-:-:S09]  /*0990*/  SEL R10, R10, RZ, !P1 ;  /* 0x000000ff0a0a7207 */ /* 0x000fd20004800000 */
.L_x_4:
        /* <DEDUP_REMOVED lines=27> */
[----:B------:R-:W-:-:S09]  /*0b50*/  SEL R10, R10, RZ, !P1 ;  /* 0x000000ff0a0a7207 */ /* 0x000fd20004800000 */
.L_x_5:
[----:B------:R-:W-:Y:S05]  /*0b60*/  BRA.U !UP1, `(.L_x_3) ;  /* 0x00000001094c7547 */ /* 0x000fea000b800000 */
[----:B------:R-:W1:Y:S01]  /*0b70*/  LDCU.64 UR6, c[0x0][0x388] ;  /* 0x00007100ff0677ac */ /* 0x000e620008000a00 */
[----:B------:R-:W-:Y:S01]  /*0b80*/  IADD3 R8, PT, PT, R8, UR4, R11 ;  /* 0x0000000408087c10 */ /* 0x000fe2000fffe00b */
[----:B------:R-:W2:Y:S01]  /*0b90*/  LDCU.64 UR12, c[0x0][0x380] ;  /* 0x00007000ff0c77ac */ /* 0x000ea20008000a00 */
[----:B------:R-:W-:Y:S01]  /*0ba0*/  UIADD3 UR5, UPT, UPT, -UR5, URZ, URZ ;  /* 0x000000ff05057290 */ /* 0x000fe2000fffe1ff */
[----:B-1----:R-:W-:-:S05]  /*0bb0*/  IADD3 R4, P0, PT, R11, UR6, RZ ;  /* 0x000000060b047c10 */ /* 0x002fca000ff1e0ff */
[----:B--2---:R-:W-:-:S08]  /*0bc0*/  IMAD.X R9, RZ, RZ, UR7, P0 ;  /* 0x00000007ff097e24 */ /* 0x004fd000080e06ff */
.L_x_6:
[----:B------:R-:W-:Y:S01]  /*0bd0*/  IADD3 R2, P0, PT, R8, UR12, RZ ;  /* 0x0000000c08027c10 */ /* 0x000fe2000ff1e0ff */
[----:B------:R-:W-:-:S03]  /*0be0*/  IMAD.MOV.U32 R5, RZ, RZ, R9 ;  /* 0x000000ffff057224 */ /* 0x000fc600078e0009 */
[----:B------:R-:W-:-:S03]  /*0bf0*/  LEA.HI.X.SX32 R3, R8, UR13, 0x1, P0 ;  /* 0x0000000d08037c11 */ /* 0x000fc600080f0eff */
[----:B0-----:R0:W2:Y:S04]  /*0c00*/  LDG.E.U8 R5, desc[UR10][R4.64] ;  /* 0x0000000a04057981 */ /* 0x0010a8000c1e1100 */
[----:B------:R-:W2:Y:S01]  /*0c10*/  LDG.E.U8 R2, desc[UR10][R2.64] ;  /* 0x0000000a02027981 */ /* 0x000ea2000c1e1100 */
[----:B------:R-:W-:Y:S01]  /*0c20*/  UIADD3 UR5, UPT, UPT, UR5, 0x1, URZ ;  /* 0x0000000105057890 */ /* 0x000fe2000fffe0ff */
[----:B------:R-:W-:-:S03]  /*0c30*/  VIADD R8, R8, 0x1 ;  /* 0x0000000108087836 */ /* 0x000fc60000000000 */
[----:B------:R-:W-:Y:S01]  /*0c40*/  UISETP.NE.AND UP0, UPT, UR5, URZ, UPT ;  /* 0x000000ff0500728c */ /* 0x000fe2000bf05270 */
[----:B0-----:R-:W-:-:S05]  /*0c50*/  IADD3 R4, P1, PT, R4, 0x1, RZ ;  /* 0x0000000104047810 */ /* 0x001fca0007f3e0ff */
[----:B------:R-:W-:Y:S01]  /*0c60*/  IMAD.X R9, RZ, RZ, R9, P1 ;  /* 0x000000ffff097224 */ /* 0x000fe200008e0609 */
[----:B--2---:R-:W-:-:S04]  /*0c70*/  ISETP.NE.AND P0, PT, R2, R5, PT ;  /* 0x000000050200720c */ /* 0x004fc80003f05270 */
[----:B------:R-:W-:Y:S01]  /*0c80*/  SEL R10, R10, RZ, !P0 ;  /* 0x000000ff0a0a7207 */ /* 0x000fe20004000000 */
[----:B------:R-:W-:Y:S08]  /*0c90*/  BRA.U UP0, `(.L_x_6) ;  /* 0xfffffffd00cc7547 */ /* 0x000ff0000b83ffff */
.L_x_3:
[----:B------:R-:W-:-:S13]  /*0ca0*/  ISETP.NE.AND P0, PT, R10, RZ, PT ;  /* 0x000000ff0a00720c */ /* 0x000fda0003f05270 */
[----:B0-----:R-:W-:Y:S05]  /*0cb0*/  @!P0 EXIT ;  /* 0x000000000000894d */ /* 0x001fea0003800000 */
.L_x_0:
[----:B------:R-:W-:Y:S01]  /*0cc0*/  MOV R2, 0x0 ;  /* 0x0000000000027802 */ /* 0x000fe20000000f00 */
[----:B------:R0:W-:Y:S01]  /*0cd0*/  STL [R1], R0 ;  /* 0x0000000001007387 */ /* 0x0001e20000100800 */
[----:B------:R-:W1:Y:S04]  /*0ce0*/  LDCU.64 UR4, c[0x4][0x10] ;  /* 0x01000200ff0477ac */ /* 0x000e680008000a00 */
[----:B------:R-:W2:Y:S01]  /*0cf0*/  LDC.64 R2, c[0x4][R2] ;  /* 0x0100000002027b82 */ /* 0x000ea20000000a00 */
[----:B-1----:R-:W-:Y:S02]  /*0d00*/  IMAD.U32 R4, RZ, RZ, UR4 ;  /* 0x00000004ff047e24 */ /* 0x002fe4000f8e00ff */
[----:B0-----:R-:W-:-:S07]  /*0d10*/  IMAD.U32 R5, RZ, RZ, UR5 ;  /* 0x00000005ff057e24 */ /* 0x001fce000f8e00ff */
[----:B------:R-:W-:-:S07]  /*0d20*/  LEPC R20, `(.L_x_7) ;  /* 0x000000001014794e */ /* 0x000fce0000000000 */
[----:B--2---:R-:W-:Y:S05]  /*0d30*/  CALL.ABS.NOINC R2 ;  /* 0x0000000002007343 */ /* 0x004fea0003c00000 */
.L_x_7:
[----:B------:R-:W-:Y:S05]  /*0d40*/  EXIT ;  /* 0x000000000000794d */ /* 0x000fea0003800000 */
.L_x_8:
[----:B------:R-:W-:-:S00]  /*0d50*/  BRA `(.L_x_8) ;  /* 0xfffffffc00fc7947 */ /* 0x000fc0000383ffff */
[----:B------:R-:W-:-:S00]  /*0d60*/  NOP ;  /* 0x0000000000007918 */ /* 0x000fc00000000000 */
        /* <DEDUP_REMOVED lines=9> */
.L_x_45:


//--------------------- .text._Z11brute_forcePcS_Piii --------------------------
	.section	.text._Z11brute_forcePcS_Piii,"ax",@progbits
	.align	128
        .global         _Z11brute_forcePcS_Piii
        .type           _Z11brute_forcePcS_Piii,@function
        .size           _Z11brute_forcePcS_Piii,(.L_x_46 - _Z11brute_forcePcS_Piii)
        .other          _Z11brute_forcePcS_Piii,@"STO_CUDA_ENTRY STV_DEFAULT"
_Z11brute_forcePcS_Piii:
.text._Z11brute_forcePcS_Piii:
[----:B------:R-:W0:Y:S01]  /*0000*/  LDC R1, c[0x0][0x37c] ;  /* 0x0000df00ff017b82 */ /* 0x000e220000000800 */
[----:B------:R-:W1:Y:S07]  /*0010*/  S2R R8, SR_TID.X ;  /* 0x0000000000087919 */ /* 0x000e6e0000002100 */
[----:B------:R-:W2:Y:S01]  /*0020*/  S2UR UR4, SR_CTAID.X ;  /* 0x00000000000479c3 */ /* 0x000ea20000002500 */
[----:B------:R-:W3:Y:S01]  /*0030*/  LDCU UR7, c[0x0][0x2fc] ;  /* 0x00005f80ff0777ac */ /* 0x000ee20008000800 */
[----:B0-----:R-:W-:Y:S01]  /*0040*/  VIADD R1, R1, 0xfffffff8 ;  /* 0xfffffff801017836 */ /* 0x001fe20000000000 */
[----:B------:R-:W2:Y:S01]  /*0050*/  LDCU UR5, c[0x0][0x360] ;  /* 0x00006c00ff0577ac */ /* 0x000ea20008000800 */
[----:B------:R-:W0:Y:S01]  /*0060*/  LDCU.64 UR12, c[0x0][0x398] ;  /* 0x00007300ff0c77ac */ /* 0x000e220008000a00 */
        /* <DEDUP_REMOVED lines=8> */
[----:B------:R-:W-:Y:S01]  /*00f0*/  UISETP.GE.AND UP0, UPT, UR12, 0x1, UPT ;  /* 0x000000010c00788c */ /* 0x000fe2000bf06270 */
[----:B------:R-:W-:Y:S01]  /*0100*/  IMAD.MOV.U32 R10, RZ, RZ, 0x1 ;  /* 0x00000001ff0a7424 */ /* 0x000fe200078e00ff */
[----:B------:R-:W0:Y:S07]  /*0110*/  LDCU.64 UR10, c[0x0][0x358] ;  /* 0x00006b00ff0a77ac */ /* 0x000e2e0008000a00 */
[----:B------:R-:W-:Y:S05]  /*0120*/  BRA.U !UP0, `(.L_x_9) ;  /* 0x0000000908dc7547 */ /* 0x000fea000b800000 */
[----:B------:R-:W-:Y:S01]  /*0130*/  UISETP.GE.U32.AND UP1, UPT, UR12, 0x10, UPT ;  /* 0x000000100c00788c */ /* 0x000fe2000bf26070 */
[----:B------:R-:W-:Y:S01]  /*0140*/  IMAD.MOV.U32 R10, RZ, RZ, 0x1 ;  /* 0x00000001ff0a7424 */ /* 0x000fe200078e00ff */
[----:B------:R-:W-:Y:S01]  /*0150*/  ULOP3.LUT UR9, UR12, 0xf, URZ, 0xc0, !UPT ;  /* 0x0000000f0c097892 */ /* 0x000fe2000f8ec0ff */
[----:B------:R-:W-:-:S03]  /*0160*/  IMAD.MOV.U32 R11, RZ, RZ, RZ ;  /* 0x000000ffff0b7224 */ /* 0x000fc600078e00ff */
        /* <DEDUP_REMOVED lines=12> */
.L_x_11:
        /* <DEDUP_REMOVED lines=75> */
.L_x_10:
        /* <DEDUP_REMOVED lines=44> */
.L_x_12:
        /* <DEDUP_REMOVED lines=28> */
.L_x_13:
[----:B------:R-:W-:Y:S05]  /*0b60*/  BRA.U !UP1, `(.L_x_9) ;  /* 0x00000001094c7547 */ /* 0x000fea000b800000 */
[----:B------:R-:W1:Y:S01]  /*0b70*/  LDCU.64 UR6, c[0x0][0x388] ;  /* 0x00007100ff0677ac */ /* 0x000e620008000a00 */
[----:B------:R-:W-:Y:S01]  /*0b80*/  IADD3 R8, PT, PT, R8, UR4, R11 ;  /* 0x0000000408087c10 */ /* 0x000fe2000fffe00b */
[----:B------:R-:W2:Y:S01]  /*0b90*/  LDCU.64 UR8, c[0x0][0x380] ;  /* 0x00007000ff0877ac */ /* 0x000ea20008000a00 */
[----:B------:R-:W-:Y:S01]  /*0ba0*/  UIADD3 UR5, UPT, UPT, -UR5, URZ, URZ ;  /* 0x000000ff05057290 */ /* 0x000fe2000fffe1ff */
[----:B-1----:R-:W-:-:S05]  /*0bb0*/  IADD3 R4, P0, PT, R11, UR6, RZ ;  /* 0x000000060b047c10 */ /* 0x002fca000ff1e0ff */
[----:B--2---:R-:W-:-:S08]  /*0bc0*/  IMAD.X R9, RZ, RZ, UR7, P0 ;  /* 0x00000007ff097e24 */ /* 0x004fd000080e06ff */
.L_x_14:
        /* <DEDUP_REMOVED lines=13> */
.L_x_9:
[----:B------:R-:W1:Y:S01]  /*0ca0*/  LDC.64 R2, c[0x0][0x390] ;  /* 0x0000e400ff027b82 */ /* 0x000e620000000a00 */
[----:B------:R-:W-:Y:S01]  /*0cb0*/  ISETP.NE.AND P0, PT, R10, RZ, PT ;  /* 0x000000ff0a00720c */ /* 0x000fe20003f05270 */
[----:B-1----:R-:W-:-:S05]  /*0cc0*/  IMAD.WIDE R2, R0, 0x4, R2 ;  /* 0x0000000400027825 */ /* 0x002fca00078e0202 */
[----:B0-----:R0:W-:Y:S07]  /*0cd0*/  STG.E desc[UR10][R2.64], R10 ;  /* 0x0000000a02007986 */ /* 0x0011ee000c10190a */
[----:B------:R-:W-:Y:S05]  /*0ce0*/  @!P0 EXIT ;  /* 0x000000000000894d */ /* 0x000fea0003800000 */
[----:B0-----:R-:W-:Y:S01]  /*0cf0*/  MOV R2, 0x0 ;  /* 0x0000000000027802 */ /* 0x001fe20000000f00 */
[----:B------:R0:W-:Y:S01]  /*0d00*/  STL [R1], R0 ;  /* 0x0000000001007387 */ /* 0x0001e20000100800 */
[----:B------:R-:W1:Y:S04]  /*0d10*/  LDCU.64 UR4, c[0x4][0x10] ;  /* 0x01000200ff0477ac */ /* 0x000e680008000a00 */
[----:B------:R-:W2:Y:S01]  /*0d20*/  LDC.64 R2, c[0x4][R2] ;  /* 0x0100000002027b82 */ /* 0x000ea20000000a00 */
[----:B-1----:R-:W-:Y:S02]  /*0d30*/  IMAD.U32 R4, RZ, RZ, UR4 ;  /* 0x00000004ff047e24 */ /* 0x002fe4000f8e00ff */
[----:B0-----:R-:W-:-:S07]  /*0d40*/  IMAD.U32 R5, RZ, RZ, UR5 ;  /* 0x00000005ff057e24 */ /* 0x001fce000f8e00ff */
[----:B------:R-:W-:-:S07]  /*0d50*/  LEPC R20, `(.L_x_15) ;  /* 0x000000001014794e */ /* 0x000fce0000000000 */
[----:B--2---:R-:W-:Y:S05]  /*0d60*/  CALL.ABS.NOINC R2 ;  /* 0x0000000002007343 */ /* 0x004fea0003c00000 */
.L_x_15:
[----:B------:R-:W-:Y:S05]  /*0d70*/  EXIT ;  /* 0x000000000000794d */ /* 0x000fea0003800000 */
.L_x_16:
        /* <DEDUP_REMOVED lines=16> */
.L_x_46:


//--------------------- .text._Z5NaivePcS_Piii    --------------------------
	.section	.text._Z5NaivePcS_Piii,"ax",@progbits
	.align	128
        .global         _Z5NaivePcS_Piii
        .type           _Z5NaivePcS_Piii,@function
        .size           _Z5NaivePcS_Piii,(.L_x_47 - _Z5NaivePcS_Piii)
        .other          _Z5NaivePcS_Piii,@"STO_CUDA_ENTRY STV_DEFAULT"
_Z5NaivePcS_Piii:
.text._Z5NaivePcS_Piii:
[----:B------:R-:W0:Y:S08]  /*0000*/  LDC R1, c[0x0][0x37c] ;  /* 0x0000df00ff017b82 */ /* 0x000e300000000800 */
[----:B------:R-:W1:Y:S01]  /*0010*/  LDC.64 R2, c[0x0][0x398] ;  /* 0x0000e600ff027b82 */ /* 0x000e620000000a00 */
[----:B------:R-:W2:Y:S01]  /*0020*/  LDCU UR4, c[0x0][0x2f8] ;  /* 0x00005f00ff0477ac */ /* 0x000ea20008000800 */
[----:B0-----:R-:W-:Y:S01]  /*0030*/  VIADD R1, R1, 0xfffffff8 ;  /* 0xfffffff801017836 */ /* 0x001fe20000000000 */
[----:B------:R-:W0:Y:S04]  /*0040*/  LDCU UR5, c[0x0][0x2fc] ;  /* 0x00005f80ff0577ac */ /* 0x000e280008000800 */
[----:B--2---:R-:W-:Y:S01]  /*0050*/  IADD3 R19, P0, PT, R1, UR4, RZ ;  /* 0x0000000401137c10 */ /* 0x004fe2000ff1e0ff */
[----:B-1----:R-:W-:-:S05]  /*0060*/  IMAD.IADD R16, R3, 0x1, -R2 ;  /* 0x0000000103107824 */ /* 0x002fca00078e0a02 */
[----:B------:R-:W-:-:S13]  /*0070*/  ISETP.GE.AND P1, PT, R16, RZ, PT ;  /* 0x000000ff1000720c */ /* 0x000fda0003f26270 */
[----:B0-----:R-:W-:Y:S05]  /*0080*/  @!P1 EXIT ;  /* 0x000000000000994d */ /* 0x001fea0003800000 */
[----:B------:R-:W-:Y:S01]  /*0090*/  ISETP.GE.AND P1, PT, R2, 0x1, PT ;  /* 0x000000010200780c */ /* 0x000fe20003f26270 */
[----:B------:R-:W-:-:S12]  /*00a0*/  IMAD.X R17, RZ, RZ, UR5, P0 ;  /* 0x00000005ff117e24 */ /* 0x000fd800080e06ff */
[----:B------:R-:W-:Y:S05]  /*00b0*/  @!P1 BRA `(.L_x_17) ;  /* 0x0000000000cc9947 */ /* 0x000fea0003800000 */
[----:B------:R-:W-:Y:S01]  /*00c0*/  IADD3 R16, PT, PT, R16, 0x1, RZ ;  /* 0x0000000110107810 */ /* 0x000fe20007ffe0ff */
[----:B------:R-:W-:Y:S01]  /*00d0*/  IMAD.MOV.U32 R2, RZ, RZ, RZ ;  /* 0x000000ffff027224 */ /* 0x000fe200078e00ff */
[----:B------:R-:W0:Y:S01]  /*00e0*/  LDCU.64 UR36, c[0x0][0x358] ;  /* 0x00006b00ff2477ac */ /* 0x000e220008000a00 */
[----:B------:R-:W1:Y:S01]  /*00f0*/  LDCU UR38, c[0x0][0x398] ;  /* 0x00007300ff2677ac */ /* 0x000e620008000800 */
[----:B------:R-:W2:Y:S04]  /*0100*/  LDCU.128 UR40, c[0x0][0x380] ;  /* 0x00007000ff2877ac */ /* 0x000ea80008000c00 */
.L_x_23:
[----:B------:R-:W3:Y:S01]  /*0110*/  LDCU.64 UR4, c[0x0][0x388] ;  /* 0x00007100ff0477ac */ /* 0x000ee20008000a00 */
[----:B------:R-:W0:Y:S01]  /*0120*/  LDC.64 R4, c[0x0][0x380] ;  /* 0x0000e000ff047b82 */ /* 0x000e220000000a00 */
[----:B---3--:R-:W-:-:S05]  /*0130*/  IADD3 R6, P0, PT, R2, UR4, RZ ;  /* 0x0000000402067c10 */ /* 0x008fca000ff1e0ff */
[----:B------:R-:W-:Y:S01]  /*0140*/  IMAD.X R7, RZ, RZ, UR5, P0 ;  /* 0x00000005ff077e24 */ /* 0x000fe200080e06ff */
[----:B0-----:R-:W3:Y:S04]  /*0150*/  LDG.E.U8 R5, desc[UR36][R4.64] ;  /* 0x0000002404057981 */ /* 0x001ee8000c1e1100 */
[----:B------:R-:W3:Y:S01]  /*0160*/  LDG.E.U8 R6, desc[UR36][R6.64] ;  /* 0x0000002406067981 */ /* 0x000ee2000c1e1100 */
[----:B------:R-:W-:Y:S01]  /*0170*/  BSSY.RECONVERGENT B0, `(.L_x_18) ;  /* 0x0000014000007945 */ /* 0x000fe20003800200 */
[----:B------:R-:W-:Y:S01]  /*0180*/  IMAD.MOV.U32 R3, RZ, RZ, RZ ;  /* 0x000000ffff037224 */ /* 0x000fe200078e00ff */
[----:B---3--:R-:W-:-:S13]  /*0190*/  ISETP.NE.AND P0, PT, R6, R5, PT ;  /* 0x000000050600720c */ /* 0x008fda0003f05270 */
[----:B------:R-:W-:Y:S05]  /*01a0*/  @P0 BRA `(.L_x_19) ;  /* 0x0000000000400947 */ /* 0x000fea0003800000 */
[----:B------:R-:W-:-:S07]  /*01b0*/  HFMA2 R3, -RZ, RZ, 0, 0 ;  /* 0x00000000ff037431 */ /* 0x000fce00000001ff */
.L_x_20:
[----:B------:R-:W0:Y:S01]  /*01c0*/  LDCU UR4, c[0x0][0x398] ;  /* 0x00007300ff0477ac */ /* 0x000e220008000800 */
[----:B------:R-:W-:-:S05]  /*01d0*/  VIADD R0, R3, 0x1 ;  /* 0x0000000103007836 */ /* 0x000fca0000000000 */
[----:B-1----:R-:W-:Y:S01]  /*01e0*/  ISETP.NE.AND P0, PT, R0, UR38, PT ;  /* 0x0000002600007c0c */ /* 0x002fe2000bf05270 */
[----:B0-----:R-:W-:-:S12]  /*01f0*/  IMAD.U32 R3, RZ, RZ, UR4 ;  /* 0x00000004ff037e24 */ /* 0x001fd8000f8e00ff */
[----:B------:R-:W-:Y:S05]  /*0200*/  @!P0 BRA `(.L_x_19) ;  /* 0x0000000000288947 */ /* 0x000fea0003800000 */
[----:B------:R-:W-:-:S05]  /*0210*/  IMAD.MOV.U32 R3, RZ, RZ, R0 ;  /* 0x000000ffff037224 */ /* 0x000fca00078e0000 */
[C---:B------:R-:W-:Y:S02]  /*0220*/  IADD3 R4, PT, PT, R3.reuse, R2, RZ ;  /* 0x0000000203047210 */ /* 0x040fe40007ffe0ff */
[----:B--2---:R-:W-:Y:S02]  /*0230*/  IADD3 R6, P1, PT, R3, UR40, RZ ;  /* 0x0000002803067c10 */ /* 0x004fe4000ff3e0ff */
[----:B------:R-:W-:-:S03]  /*0240*/  IADD3 R4, P0, PT, R4, UR42, RZ ;  /* 0x0000002a04047c10 */ /* 0x000fc6000ff1e0ff */
[----:B------:R-:W-:Y:S02]  /*0250*/  IMAD.X R7, RZ, RZ, UR41, P1 ;  /* 0x00000029ff077e24 */ /* 0x000fe400088e06ff */
[----:B------:R-:W-:-:S04]  /*0260*/  IMAD.X R5, RZ, RZ, UR43, P0 ;  /* 0x0000002bff057e24 */ /* 0x000fc800080e06ff */
[----:B------:R-:W2:Y:S04]  /*0270*/  LDG.E.U8 R7, desc[UR36][R6.64] ;  /* 0x0000002406077981 */ /* 0x000ea8000c1e1100 */
[----:B------:R-:W2:Y:S02]  /*0280*/  LDG.E.U8 R4, desc[UR36][R4.64] ;  /* 0x0000002404047981 */ /* 0x000ea4000c1e1100 */
[----:B--2---:R-:W-:-:S13]  /*0290*/  ISETP.NE.AND P0, PT, R4, R7, PT ;  /* 0x000000070400720c */ /* 0x004fda0003f05270 */
[----:B------:R-:W-:Y:S05]  /*02a0*/  @!P0 BRA `(.L_x_20) ;  /* 0xfffffffc00c48947 */ /* 0x000fea000383ffff */
.L_x_19:
[----:B-12---:R-:W-:Y:S05]  /*02b0*/  BSYNC.RECONVERGENT B0 ;  /* 0x0000000000007941 */ /* 0x006fea0003800200 */
.L_x_18:
[----:B------:R-:W0:Y:S01]  /*02c0*/  LDCU UR4, c[0x0][0x398] ;  /* 0x00007300ff0477ac */ /* 0x000e220008000800 */
[----:B------:R-:W-:Y:S01]  /*02d0*/  BSSY.RECONVERGENT B6, `(.L_x_21) ;  /* 0x000000d000067945 */ /* 0x000fe20003800200 */
[----:B0-----:R-:W-:-:S13]  /*02e0*/  ISETP.NE.AND P0, PT, R3, UR4, PT ;  /* 0x0000000403007c0c */ /* 0x001fda000bf05270 */
[----:B------:R-:W-:Y:S05]  /*02f0*/  @P0 BRA `(.L_x_22) ;  /* 0x0000000000280947 */ /* 0x000fea0003800000 */
[----:B------:R-:W-:Y:S01]  /*0300*/  MOV R0, 0x0 ;  /* 0x0000000000007802 */ /* 0x000fe20000000f00 */
[----:B------:R0:W-:Y:S01]  /*0310*/  STL [R1], R2 ;  /* 0x0000000201007387 */ /* 0x0001e20000100800 */
[----:B------:R-:W1:Y:S01]  /*0320*/  LDCU.64 UR4, c[0x4][0x8] ;  /* 0x01000100ff0477ac */ /* 0x000e620008000a00 */
[----:B------:R-:W-:Y:S01]  /*0330*/  IMAD.MOV.U32 R6, RZ, RZ, R19 ;  /* 0x000000ffff067224 */ /* 0x000fe200078e0013 */
[----:B------:R0:W2:Y:S01]  /*0340*/  LDC.64 R8, c[0x4][R0] ;  /* 0x0100000000087b82 */ /* 0x0000a20000000a00 */
[----:B------:R-:W-:Y:S02]  /*0350*/  IMAD.MOV.U32 R7, RZ, RZ, R17 ;  /* 0x000000ffff077224 */ /* 0x000fe400078e0011 */
[----:B-1----:R-:W-:Y:S01]  /*0360*/  IMAD.U32 R4, RZ, RZ, UR4 ;  /* 0x00000004ff047e24 */ /* 0x002fe2000f8e00ff */
[----:B0-----:R-:W-:-:S07]  /*0370*/  MOV R5, UR5 ;  /* 0x0000000500057c02 */ /* 0x001fce0008000f00 */
[----:B------:R-:W-:-:S07]  /*0380*/  LEPC R20, `(.L_x_22) ;  /* 0x000000001014794e */ /* 0x000fce0000000000 */
[----:B--2---:R-:W-:Y:S05]  /*0390*/  CALL.ABS.NOINC R8 ;  /* 0x0000000008007343 */ /* 0x004fea0003c00000 */
.L_x_22:
[----:B------:R-:W-:Y:S05]  /*03a0*/  BSYNC.RECONVERGENT B6 ;  /* 0x0000000000067941 */ /* 0x000fea0003800200 */
.L_x_21:
[----:B------:R-:W-:-:S05]  /*03b0*/  VIADD R2, R2, 0x1 ;  /* 0x0000000102027836 */ /* 0x000fca0000000000 */
[----:B------:R-:W-:-:S13]  /*03c0*/  ISETP.NE.AND P0, PT, R2, R16, PT ;  /* 0x000000100200720c */ /* 0x000fda0003f05270 */
[----:B------:R-:W-:Y:S05]  /*03d0*/  @!P0 EXIT ;  /* 0x000000000000894d */ /* 0x000fea0003800000 */
[----:B------:R-:W-:Y:S05]  /*03e0*/  BRA `(.L_x_23) ;  /* 0xfffffffc00487947 */ /* 0x000fea000383ffff */
.L_x_17:
[C---:B------:R-:W-:Y:S01]  /*03f0*/  ISETP.GE.U32.AND P0, PT, R16.reuse, 0x7, PT ;  /* 0x000000071000780c */ /* 0x040fe20003f06070 */
[----:B------:R-:W-:Y:S01]  /*0400*/  IMAD.MOV.U32 R22, RZ, RZ, RZ ;  /* 0x000000ffff167224 */ /* 0x000fe200078e00ff */
[----:B------:R-:W-:-:S04]  /*0410*/  IADD3 R25, PT, PT, R16, 0x1, RZ ;  /* 0x0000000110197810 */ /* 0x000fc80007ffe0ff */
[----:B------:R-:W-:-:S07]  /*0420*/  LOP3.LUT R24, R25, 0x7, RZ, 0xc0, !PT ;  /* 0x0000000719187812 */ /* 0x000fce00078ec0ff */
[----:B------:R-:W-:Y:S05]  /*0430*/  @!P0 BRA `(.L_x_24) ;  /* 0x0000000400788947 */ /* 0x000fea0003800000 */
[----:B------:R-:W-:Y:S01]  /*0440*/  LOP3.LUT R22, R25, 0xfffffff8, RZ, 0xc0, !PT ;  /* 0xfffffff819167812 */ /* 0x000fe200078ec0ff */
[----:B------:R-:W-:Y:S01]  /*0450*/  BSSY.RECONVERGENT B6, `(.L_x_24) ;  /* 0x000005c000067945 */ /* 0x000fe20003800200 */
[----:B------:R-:W-:Y:S01]  /*0460*/  IMAD.MOV.U32 R18, RZ, RZ, 0x3 ;  /* 0x00000003ff127424 */ /* 0x000fe200078e00ff */
[----:B------:R-:W0:Y:S02]  /*0470*/  LDCU UR36, c[0x0][0x398] ;  /* 0x00007300ff2477ac */ /* 0x000e240008000800 */
[----:B------:R-:W-:-:S07]  /*0480*/  IMAD.MOV R23, RZ, RZ, -R22 ;  /* 0x000000ffff177224 */ /* 0x000fce00078e0a16 */
.L_x_33:
[----:B0-----:R-:W-:Y:S01]  /*0490*/  UISETP.NE.AND UP0, UPT, UR36, URZ, UPT ;  /* 0x000000ff2400728c */ /* 0x001fe2000bf05270 */
[----:B------:R-:W-:-:S04]  /*04a0*/  IADD3 R23, PT, PT, R23, 0x8, RZ ;  /* 0x0000000817177810 */ /* 0x000fc80007ffe0ff */
[----:B------:R-:W-:-:S04]  /*04b0*/  ISETP.NE.AND P0, PT, R23, RZ, PT ;  /* 0x000000ff1700720c */ /* 0x000fc80003f05270 */
[----:B------:R-:W-:Y:S01]  /*04c0*/  P2R R26, PR, RZ, 0x1 ;  /* 0x00000001ff1a7803 */ /* 0x000fe20000000000 */
[----:B------:R-:W-:Y:S08]  /*04d0*/  BRA.U UP0, `(.L_x_25) ;  /* 0x0000000500407547 */ /* 0x000ff0000b800000 */
[----:B------:R-:W-:Y:S01]  /*04e0*/  VIADD R0, R18, 0xfffffffd ;  /* 0xfffffffd12007836 */ /* 0x000fe20000000000 */
[----:B------:R-:W-:Y:S01]  /*04f0*/  MOV R16, 0x0 ;  /* 0x0000000000107802 */ /* 0x000fe20000000f00 */
[----:B------:R-:W0:Y:S01]  /*0500*/  LDCU.64 UR4, c[0x4][0x8] ;  /* 0x01000100ff0477ac */ /* 0x000e220008000a00 */
[----:B------:R-:W-:Y:S01]  /*0510*/  MOV R6, R19 ;  /* 0x0000001300067202 */ /* 0x000fe20000000f00 */
[----:B------:R-:W-:Y:S01]  /*0520*/  IMAD.MOV.U32 R7, RZ, RZ, R17 ;  /* 0x000000ffff077224 */ /* 0x000fe200078e0011 */
[----:B------:R1:W-:Y:S01]  /*0530*/  STL [R1], R0 ;  /* 0x0000000001007387 */ /* 0x0003e20000100800 */
[----:B------:R1:W2:Y:S01]  /*0540*/  LDC.64 R2, c[0x4][R16] ;  /* 0x0100000010027b82 */ /* 0x0002a20000000a00 */
[----:B0-----:R-:W-:Y:S02]  /*0550*/  IMAD.U32 R4, RZ, RZ, UR4 ;  /* 0x00000004ff047e24 */ /* 0x001fe4000f8e00ff */
[----:B-1----:R-:W-:-:S07]  /*0560*/  IMAD.U32 R5, RZ, RZ, UR5 ;  /* 0x00000005ff057e24 */ /* 0x002fce000f8e00ff */
[----:B------:R-:W-:-:S07]  /*0570*/  LEPC R20, `(.L_x_26) ;  /* 0x000000001014794e */ /* 0x000fce0000000000 */
[----:B--2---:R-:W-:Y:S05]  /*0580*/  CALL.ABS.NOINC R2 ;  /* 0x0000000002007343 */ /* 0x004fea0003c00000 */
.L_x_26:
[----:B------:R-:W-:Y:S01]  /*0590*/  VIADD R0, R18, 0xfffffffe ;  /* 0xfffffffe12007836 */ /* 0x000fe20000000000 */
[----:B------:R0:W1:Y:S01]  /*05a0*/  LDC.64 R2, c[0x4][R16] ;  /* 0x0100000010027b82 */ /* 0x0000620000000a00 */
[----:B------:R-:W2:Y:S01]  /*05b0*/  LDCU.64 UR4, c[0x4][0x8] ;  /* 0x01000100ff0477ac */ /* 0x000ea20008000a00 */
[----:B------:R-:W-:Y:S02]  /*05c0*/  IMAD.MOV.U32 R6, RZ, RZ, R19 ;  /* 0x000000ffff067224 */ /* 0x000fe400078e0013 */
[----:B------:R0:W-:Y:S01]  /*05d0*/  STL [R1], R0 ;  /* 0x0000000001007387 */ /* 0x0001e20000100800 */
[----:B------:R-:W-:Y:S02]  /*05e0*/  IMAD.MOV.U32 R7, RZ, RZ, R17 ;  /* 0x000000ffff077224 */ /* 0x000fe400078e0011 */
[----:B--2---:R-:W-:Y:S01]  /*05f0*/  IMAD.U32 R4, RZ, RZ, UR4 ;  /* 0x00000004ff047e24 */ /* 0x004fe2000f8e00ff */
[----:B0-----:R-:W-:-:S07]  /*0600*/  MOV R5, UR5 ;  /* 0x0000000500057c02 */ /* 0x001fce0008000f00 */
[----:B------:R-:W-:-:S07]  /*0610*/  LEPC R20, `(.L_x_27) ;  /* 0x000000001014794e */ /* 0x000fce0000000000 */
[----:B-1----:R-:W-:Y:S05]  /*0620*/  CALL.ABS.NOINC R2 ;  /* 0x0000000002007343 */ /* 0x002fea0003c00000 */
.L_x_27:
[----:B------:R-:W-:Y:S01]  /*0630*/  VIADD R0, R18, 0xffffffff ;  /* 0xffffffff12007836 */ /* 0x000fe20000000000 */
[----:B------:R0:W1:Y:S01]  /*0640*/  LDC.64 R2, c[0x4][R16] ;  /* 0x0100000010027b82 */ /* 0x0000620000000a00 */
[----:B------:R-:W2:Y:S01]  /*0650*/  LDCU.64 UR4, c[0x4][0x8] ;  /* 0x01000100ff0477ac */ /* 0x000ea20008000a00 */
[----:B------:R-:W-:Y:S02]  /*0660*/  IMAD.MOV.U32 R6, RZ, RZ, R19 ;  /* 0x000000ffff067224 */ /* 0x000fe400078e0013 */
[----:B------:R0:W-:Y:S01]  /*0670*/  STL [R1], R0 ;  /* 0x0000000001007387 */ /* 0x0001e20000100800 */
[----:B------:R-:W-:Y:S01]  /*0680*/  IMAD.MOV.U32 R7, RZ, RZ, R17 ;  /* 0x000000ffff077224 */ /* 0x000fe200078e0011 */
[----:B--2---:R-:W-:Y:S01]  /*0690*/  MOV R4, UR4 ;  /* 0x0000000400047c02 */ /* 0x004fe20008000f00 */
[----:B0-----:R-:W-:-:S07]  /*06a0*/  IMAD.U32 R5, RZ, RZ, UR5 ;  /* 0x00000005ff057e24 */ /* 0x001fce000f8e00ff */
[----:B------:R-:W-:-:S07]  /*06b0*/  LEPC R20, `(.L_x_28) ;  /* 0x000000001014794e */ /* 0x000fce0000000000 */
[----:B-1----:R-:W-:Y:S05]  /*06c0*/  CALL.ABS.NOINC R2 ;  /* 0x0000000002007343 */ /* 0x002fea0003c00000 */
.L_x_28:
[----:B------:R0:W-:Y:S01]  /*06d0*/  STL [R1], R18 ;  /* 0x0000001201007387 */ /* 0x0001e20000100800 */
[----:B------:R0:W1:Y:S01]  /*06e0*/  LDC.64 R8, c[0x4][R16] ;  /* 0x0100000010087b82 */ /* 0x0000620000000a00 */
[----:B------:R-:W2:Y:S01]  /*06f0*/  LDCU.64 UR4, c[0x4][0x8] ;  /* 0x01000100ff0477ac */ /* 0x000ea20008000a00 */
[----:B------:R-:W-:Y:S01]  /*0700*/  VIADD R2, R18, 0x4 ;  /* 0x0000000412027836 */ /* 0x000fe20000000000 */
[----:B------:R-:W-:Y:S01]  /*0710*/  MOV R7, R17 ;  /* 0x0000001100077202 */ /* 0x000fe20000000f00 */
[----:B------:R-:W-:Y:S01]  /*0720*/  IMAD.MOV.U32 R6, RZ, RZ, R19 ;  /* 0x000000ffff067224 */ /* 0x000fe200078e0013 */
[----:B--2---:R-:W-:Y:S01]  /*0730*/  MOV R4, UR4 ;  /* 0x0000000400047c02 */ /* 0x004fe20008000f00 */
[----:B0-----:R-:W-:-:S07]  /*0740*/  IMAD.U32 R5, RZ, RZ, UR5 ;  /* 0x00000005ff057e24 */ /* 0x001fce000f8e00ff */
[----:B------:R-:W-:-:S07]  /*0750*/  LEPC R20, `(.L_x_29) ;  /* 0x000000001014794e */ /* 0x000fce0000000000 */
[----:B-1----:R-:W-:Y:S05]  /*0760*/  CALL.ABS.NOINC R8 ;  /* 0x0000000008007343 */ /* 0x002fea0003c00000 */
.L_x_29:
[----:B------:R-:W-:Y:S01]  /*0770*/  VIADD R0, R18, 0x1 ;  /* 0x0000000112007836 */ /* 0x000fe20000000000 */
[----:B------:R0:W1:Y:S01]  /*0780*/  LDC.64 R8, c[0x4][R16] ;  /* 0x0100000010087b82 */ /* 0x0000620000000a00 */
[----:B------:R-:W2:Y:S01]  /*0790*/  LDCU.64 UR4, c[0x4][0x8] ;  /* 0x01000100ff0477ac */ /* 0x000ea20008000a00 */
[----:B------:R-:W-:Y:S01]  /*07a0*/  MOV R6, R19 ;  /* 0x0000001300067202 */ /* 0x000fe20000000f00 */
[----:B------:R-:W-:Y:S01]  /*07b0*/  IMAD.MOV.U32 R7, RZ, RZ, R17 ;  /* 0x000000ffff077224 */ /* 0x000fe200078e0011 */
[----:B------:R0:W-:Y:S01]  /*07c0*/  STL [R1], R0 ;  /* 0x0000000001007387 */ /* 0x0001e20000100800 */
[----:B--2---:R-:W-:Y:S02]  /*07d0*/  IMAD.U32 R4, RZ, RZ, UR4 ;  /* 0x00000004ff047e24 */ /* 0x004fe4000f8e00ff */
[----:B0-----:R-:W-:-:S07]  /*07e0*/  IMAD.U32 R5, RZ, RZ, UR5 ;  /* 0x00000005ff057e24 */ /* 0x001fce000f8e00ff */
[----:B------:R-:W-:-:S07]  /*07f0*/  LEPC R20, `(.L_x_30) ;  /* 0x000000001014794e */ /* 0x000fce0000000000 */
[----:B-1----:R-:W-:Y:S05]  /*0800*/  CALL.ABS.NOINC R8 ;  /* 0x0000000008007343 */ /* 0x002fea0003c00000 */
.L_x_30:
        /* <DEDUP_REMOVED lines=10> */
.L_x_31:
        /* <DEDUP_REMOVED lines=10> */
.L_x_32:
[----:B------:R0:W-:Y:S01]  /*0950*/  STL [R1], R2 ;  /* 0x0000000201007387 */ /* 0x0001e20000100800 */
[----:B------:R0:W1:Y:S01]  /*0960*/  LDC.64 R8, c[0x4][R16] ;  /* 0x0100000010087b82 */ /* 0x0000620000000a00 */
[----:B------:R-:W2:Y:S01]  /*0970*/  LDCU.64 UR4, c[0x4][0x8] ;  /* 0x01000100ff0477ac */ /* 0x000ea20008000a00 */
[----:B------:R-:W-:Y:S02]  /*0980*/  IMAD.MOV.U32 R6, RZ, RZ, R19 ;  /* 0x000000ffff067224 */ /* 0x000fe400078e0013 */
[----:B------:R-:W-:Y:S01]  /*0990*/  IMAD.MOV.U32 R7, RZ, RZ, R17 ;  /* 0x000000ffff077224 */ /* 0x000fe200078e0011 */
[----:B--2---:R-:W-:Y:S01]  /*09a0*/  MOV R4, UR4 ;  /* 0x0000000400047c02 */ /* 0x004fe20008000f00 */
[----:B0-----:R-:W-:-:S07]  /*09b0*/  IMAD.U32 R5, RZ, RZ, UR5 ;  /* 0x00000005ff057e24 */ /* 0x001fce000f8e00ff */
[----:B------:R-:W-:-:S07]  /*09c0*/  LEPC R20, `(.L_x_25) ;  /* 0x000000001014794e */ /* 0x000fce0000000000 */
[----:B-1----:R-:W-:Y:S05]  /*09d0*/  CALL.ABS.NOINC R8 ;  /* 0x0000000008007343 */ /* 0x002fea0003c00000 */
.L_x_25:
[----:B------:R-:W-:Y:S02]  /*09e0*/  ISETP.NE.AND P6, PT, R26, RZ, PT ;  /* 0x000000ff1a00720c */ /* 0x000fe40003fc5270 */
[----:B------:R-:W-:-:S11]  /*09f0*/  IADD3 R18, PT, PT, R18, 0x8, RZ ;  /* 0x0000000812127810 */ /* 0x000fd60007ffe0ff */
[----:B------:R-:W-:Y:S05]  /*0a00*/  @P6 BRA `(.L_x_33) ;  /* 0xfffffff800a06947 */ /* 0x000fea000383ffff */
[----:B------:R-:W-:Y:S05]  /*0a10*/  BSYNC.RECONVERGENT B6 ;  /* 0x0000000000067941 */ /* 0x000fea0003800200 */
.L_x_24:
[----:B------:R-:W-:-:S13]  /*0a20*/  ISETP.NE.AND P0, PT, R24, RZ, PT ;  /* 0x000000ff1800720c */ /* 0x000fda0003f05270 */
[----:B------:R-:W-:Y:S05]  /*0a30*/  @!P0 EXIT ;  /* 0x000000000000894d */ /* 0x000fea0003800000 */
[----:B------:R-:W-:Y:S02]  /*0a40*/  ISETP.GE.U32.AND P0, PT, R24, 0x4, PT ;  /* 0x000000041800780c */ /* 0x000fe40003f06070 */
[----:B------:R-:W-:-:S11]  /*0a50*/  LOP3.LUT R18, R25, 0x3, RZ, 0xc0, !PT ;  /* 0x0000000319127812 */ /* 0x000fd600078ec0ff */
[----:B------:R-:W-:Y:S05]  /*0a60*/  @!P0 BRA `(.L_x_34) ;  /* 0x0000000000b08947 */ /* 0x000fea0003800000 */
[----:B------:R-:W0:Y:S02]  /*0a70*/  LDCU UR4, c[0x0][0x398] ;  /* 0x00007300ff0477ac */ /* 0x000e240008000800 */
[----:B0-----:R-:W-:-:S09]  /*0a80*/  UISETP.NE.AND UP0, UPT, UR4, URZ, UPT ;  /* 0x000000ff0400728c */ /* 0x001fd2000bf05270 */
[----:B------:R-:W-:Y:S05]  /*0a90*/  BRA.U UP0, `(.L_x_35) ;  /* 0x0000000100a07547 */ /* 0x000fea000b800000 */
[----:B------:R-:W-:Y:S01]  /*0aa0*/  MOV R16, 0x0 ;  /* 0x0000000000107802 */ /* 0x000fe20000000f00 */
[----:B------:R0:W-:Y:S01]  /*0ab0*/  STL [R1], R22 ;  /* 0x0000001601007387 */ /* 0x0001e20000100800 */
[----:B------:R-:W1:Y:S01]  /*0ac0*/  LDCU.64 UR4, c[0x4][0x8] ;  /* 0x01000100ff0477ac */ /* 0x000e620008000a00 */
[----:B------:R-:W-:Y:S01]  /*0ad0*/  MOV R6, R19 ;  /* 0x0000001300067202 */ /* 0x000fe20000000f00 */
[----:B------:R0:W2:Y:S01]  /*0ae0*/  LDC.64 R2, c[0x4][R16] ;  /* 0x0100000010027b82 */ /* 0x0000a20000000a00 */
[----:B------:R-:W-:Y:S02]  /*0af0*/  IMAD.MOV.U32 R7, RZ, RZ, R17 ;  /* 0x000000ffff077224 */ /* 0x000fe400078e0011 */
[----:B-1----:R-:W-:Y:S02]  /*0b00*/  IMAD.U32 R4, RZ, RZ, UR4 ;  /* 0x00000004ff047e24 */ /* 0x002fe4000f8e00ff */
[----:B0-----:R-:W-:-:S07]  /*0b10*/  IMAD.U32 R5, RZ, RZ, UR5 ;  /* 0x00000005ff057e24 */ /* 0x001fce000f8e00ff */
[----:B------:R-:W-:-:S07]  /*0b20*/  LEPC R20, `(.L_x_36) ;  /* 0x000000001014794e */ /* 0x000fce0000000000 */
[----:B--2---:R-:W-:Y:S05]  /*0b30*/  CALL.ABS.NOINC R2 ;  /* 0x0000000002007343 */ /* 0x004fea0003c00000 */
.L_x_36:
[----:B------:R-:W-:Y:S01]  /*0b40*/  VIADD R0, R22, 0x1 ;  /* 0x0000000116007836 */ /* 0x000fe20000000000 */
[----:B------:R0:W1:Y:S01]  /*0b50*/  LDC.64 R2, c[0x4][R16] ;  /* 0x0100000010027b82 */ /* 0x0000620000000a00 */
[----:B------:R-:W2:Y:S01]  /*0b60*/  LDCU.64 UR4, c[0x4][0x8] ;  /* 0x01000100ff0477ac */ /* 0x000ea20008000a00 */
[----:B------:R-:W-:Y:S01]  /*0b70*/  IMAD.MOV.U32 R6, RZ, RZ, R19 ;  /* 0x000000ffff067224 */ /* 0x000fe200078e0013 */
[----:B------:R-:W-:Y:S01]  /*0b80*/  MOV R7, R17 ;  /* 0x0000001100077202 */ /* 0x000fe20000000f00 */
[----:B------:R0:W-:Y:S01]  /*0b90*/  STL [R1], R0 ;  /* 0x0000000001007387 */ /* 0x0001e20000100800 */
[----:B--2---:R-:W-:Y:S01]  /*0ba0*/  MOV R4, UR4 ;  /* 0x0000000400047c02 */ /* 0x004fe20008000f00 */
[----:B0-----:R-:W-:-:S07]  /*0bb0*/  IMAD.U32 R5, RZ, RZ, UR5 ;  /* 0x00000005ff057e24 */ /* 0x001fce000f8e00ff */
[----:B------:R-:W-:-:S07]  /*0bc0*/  LEPC R20, `(.L_x_37) ;  /* 0x000000001014794e */ /* 0x000fce0000000000 */
[----:B-1----:R-:W-:Y:S05]  /*0bd0*/  CALL.ABS.NOINC R2 ;  /* 0x0000000002007343 */ /* 0x002fea0003c00000 */
.L_x_37:
        /* <DEDUP_REMOVED lines=10> */
.L_x_38:
[----:B------:R-:W-:Y:S01]  /*0c80*/  IADD3 R0, PT, PT, R22, 0x3, RZ ;  /* 0x0000000316007810 */ /* 0x000fe20007ffe0ff */
        /* <DEDUP_REMOVED lines=9> */
.L_x_35:
[----:B------:R-:W-:-:S07]  /*0d20*/  VIADD R22, R22, 0x4 ;  /* 0x0000000416167836 */ /* 0x000fce0000000000 */
.L_x_34:
[----:B------:R-:W-:-:S13]  /*0d30*/  ISETP.NE.AND P0, PT, R18, RZ, PT ;  /* 0x000000ff1200720c */ /* 0x000fda0003f05270 */
[----:B------:R-:W-:Y:S05]  /*0d40*/  @!P0 EXIT ;  /* 0x000000000000894d */ /* 0x000fea0003800000 */
[----:B------:R-:W-:-:S13]  /*0d50*/  ISETP.NE.AND P0, PT, R18, 0x1, PT ;  /* 0x000000011200780c */ /* 0x000fda0003f05270 */
[----:B------:R-:W-:Y:S05]  /*0d60*/  @!P0 BRA `(.L_x_39) ;  /* 0x0000000000608947 */ /* 0x000fea0003800000 */
[----:B------:R-:W0:Y:S02]  /*0d70*/  LDCU UR4, c[0x0][0x398] ;  /* 0x00007300ff0477ac */ /* 0x000e240008000800 */
[----:B0-----:R-:W-:-:S09]  /*0d80*/  UISETP.NE.AND UP0, UPT, UR4, URZ, UPT ;  /* 0x000000ff0400728c */ /* 0x001fd2000bf05270 */
[----:B------:R-:W-:Y:S05]  /*0d90*/  BRA.U UP0, `(.L_x_40) ;  /* 0x0000000100507547 */ /* 0x000fea000b800000 */
[----:B------:R-:W-:Y:S01]  /*0da0*/  MOV R2, 0x0 ;  /* 0x0000000000027802 */ /* 0x000fe20000000f00 */
[----:B------:R0:W-:Y:S01]  /*0db0*/  STL [R1], R22 ;  /* 0x0000001601007387 */ /* 0x0001e20000100800 */
[----:B------:R-:W1:Y:S01]  /*0dc0*/  LDCU.64 UR4, c[0x4][0x8] ;  /* 0x01000100ff0477ac */ /* 0x000e620008000a00 */
[----:B------:R-:W-:Y:S01]  /*0dd0*/  IMAD.MOV.U32 R6, RZ, RZ, R19 ;  /* 0x000000ffff067224 */ /* 0x000fe200078e0013 */
[----:B------:R0:W2:Y:S01]  /*0de0*/  LDC.64 R8, c[0x4][R2] ;  /* 0x0100000002087b82 */ /* 0x0000a20000000a00 */
[----:B------:R-:W-:Y:S02]  /*0df0*/  MOV R7, R17 ;  /* 0x0000001100077202 */ /* 0x000fe40000000f00 */
[----:B-1----:R-:W-:Y:S01]  /*0e00*/  MOV R4, UR4 ;  /* 0x0000000400047c02 */ /* 0x002fe20008000f00 */
[----:B0-----:R-:W-:-:S07]  /*0e10*/  IMAD.U32 R5, RZ, RZ, UR5 ;  /* 0x00000005ff057e24 */ /* 0x001fce000f8e00ff */
[----:B------:R-:W-:-:S07]  /*0e20*/  LEPC R20, `(.L_x_41) ;  /* 0x000000001014794e */ /* 0x000fce0000000000 */
[----:B--2---:R-:W-:Y:S05]  /*0e30*/  CALL.ABS.NOINC R8 ;  /* 0x0000000008007343 */ /* 0x004fea0003c00000 */
.L_x_41:
[----:B------:R-:W-:Y:S01]  /*0e40*/  VIADD R0, R22, 0x1 ;  /* 0x0000000116007836 */ /* 0x000fe20000000000 */
[----:B------:R-:W0:Y:S01]  /*0e50*/  LDC.64 R2, c[0x4][R2] ;  /* 0x0100000002027b82 */ /* 0x000e220000000a00 */
[----:B------:R-:W1:Y:S01]  /*0e60*/  LDCU.64 UR4, c[0x4][0x8] ;  /* 0x01000100ff0477ac */ /* 0x000e620008000a00 */
[----:B------:R-:W-:Y:S02]  /*0e70*/  IMAD.MOV.U32 R6, RZ, RZ, R19 ;  /* 0x000000ffff067224 */ /* 0x000fe400078e0013 */
[----:B------:R2:W-:Y:S01]  /*0e80*/  STL [R1], R0 ;  /* 0x0000000001007387 */ /* 0x0005e20000100800 */
[----:B------:R-:W-:Y:S02]  /*0e90*/  IMAD.MOV.U32 R7, RZ, RZ, R17 ;  /* 0x000000ffff077224 */ /* 0x000fe400078e0011 */
[----:B-1----:R-:W-:Y:S01]  /*0ea0*/  IMAD.U32 R4, RZ, RZ, UR4 ;  /* 0x00000004ff047e24 */ /* 0x002fe2000f8e00ff */
[----:B--2---:R-:W-:-:S07]  /*0eb0*/  MOV R5, UR5 ;  /* 0x0000000500057c02 */ /* 0x004fce0008000f00 */
[----:B------:R-:W-:-:S07]  /*0ec0*/  LEPC R20, `(.L_x_40) ;  /* 0x000000001014794e */ /* 0x000fce0000000000 */
[----:B0-----:R-:W-:Y:S05]  /*0ed0*/  CALL.ABS.NOINC R2 ;  /* 0x0000000002007343 */ /* 0x001fea0003c00000 */
.L_x_40:
[----:B------:R-:W-:-:S07]  /*0ee0*/  IADD3 R22, PT, PT, R22, 0x2, RZ ;  /* 0x0000000216167810 */ /* 0x000fce0007ffe0ff */
.L_x_39:
[----:B------:R-:W0:Y:S01]  /*0ef0*/  LDC R0, c[0x0][0x398] ;  /* 0x0000e600ff007b82 */ /* 0x000e220000000800 */
[----:B------:R-:W-:Y:S02]  /*0f00*/  LOP3.LUT R25, R25, 0x1, RZ, 0xc0, !PT ;  /* 0x0000000119197812 */ /* 0x000fe400078ec0ff */
[----:B0-----:R-:W-:-:S04]  /*0f10*/  ISETP.NE.AND P0, PT, R0, RZ, PT ;  /* 0x000000ff0000720c */ /* 0x001fc80003f05270 */
[----:B------:R-:W-:-:S13]  /*0f20*/  ISETP.NE.U32.OR P0, PT, R25, 0x1, P0 ;  /* 0x000000011900780c */ /* 0x000fda0000705470 */
[----:B------:R-:W-:Y:S05]  /*0f30*/  @P0 EXIT ;  /* 0x000000000000094d */ /* 0x000fea0003800000 */
        /* <DEDUP_REMOVED lines=10> */
.L_x_42:
[----:B------:R-:W-:Y:S05]  /*0fe0*/  EXIT ;  /* 0x000000000000794d */ /* 0x000fea0003800000 */
.L_x_43:
        /* <DEDUP_REMOVED lines=9> */
.L_x_47:


//--------------------- .text._Z4PlusPfS_S_i      --------------------------
	.section	.text._Z4PlusPfS_S_i,"ax",@progbits
	.align	128
        .global         _Z4PlusPfS_S_i
        .type           _Z4PlusPfS_S_i,@function
        .size           _Z4PlusPfS_S_i,(.L_x_48 - _Z4PlusPfS_S_i)
        .other          _Z4PlusPfS_S_i,@"STO_CUDA_ENTRY STV_DEFAULT"
_Z4PlusPfS_S_i:
.text._Z4PlusPfS_S_i:
[----:B------:R-:W-:Y:S01]  /*0000*/  LDC R1, c[0x0][0x37c] ;  /* 0x0000df00ff017b82 */ /* 0x000fe20000000800 */
[----:B------:R-:W0:Y:S07]  /*0010*/  S2R R9, SR_CTAID.X ;  /* 0x0000000000097919 */ /* 0x000e2e0000002500 */
[----:B------:R-:W1:Y:S01]  /*0020*/  LDC.64 R2, c[0x0][0x380] ;  /* 0x0000e000ff027b82 */ /* 0x000e620000000a00 */
[----:B------:R-:W0:Y:S01]  /*0030*/  LDCU UR6, c[0x0][0x360] ;  /* 0x00006c00ff0677ac */ /* 0x000e220008000800 */
[----:B------:R-:W0:Y:S01]  /*0040*/  S2R R0, SR_TID.X ;  /* 0x0000000000007919 */ /* 0x000e220000002100 */
[----:B------:R-:W2:Y:S05]  /*0050*/  LDCU.64 UR4, c[0x0][0x358] ;  /* 0x00006b00ff0477ac */ /* 0x000eaa0008000a00 */
[----:B------:R-:W3:Y:S08]  /*0060*/  LDC.64 R4, c[0x0][0x388] ;  /* 0x0000e200ff047b82 */ /* 0x000ef00000000a00 */
[----:B------:R-:W4:Y:S01]  /*0070*/  LDC.64 R6, c[0x0][0x390] ;  /* 0x0000e400ff067b82 */ /* 0x000f220000000a00 */
[----:B0-----:R-:W-:-:S04]  /*0080*/  IMAD R9, R9, UR6, R0 ;  /* 0x0000000609097c24 */ /* 0x001fc8000f8e0200 */
[----:B-1----:R-:W-:-:S04]  /*0090*/  IMAD.WIDE R2, R9, 0x4, R2 ;  /* 0x0000000409027825 */ /* 0x002fc800078e0202 */
[C---:B---3--:R-:W-:Y:S02]  /*00a0*/  IMAD.WIDE R4, R9.reuse, 0x4, R4 ;  /* 0x0000000409047825 */ /* 0x048fe400078e0204 */
[----:B--2---:R-:W2:Y:S04]  /*00b0*/  LDG.E R2, desc[UR4][R2.64] ;  /* 0x0000000402027981 */ /* 0x004ea8000c1e1900 */
[----:B------:R-:W2:Y:S01]  /*00c0*/  LDG.E R5, desc[UR4][R4.64] ;  /* 0x0000000404057981 */ /* 0x000ea2000c1e1900 */
[----:B----4-:R-:W-:-:S04]  /*00d0*/  IMAD.WIDE R6, R9, 0x4, R6 ;  /* 0x0000000409067825 */ /* 0x010fc800078e0206 */
[----:B--2---:R-:W-:-:S05]  /*00e0*/  FADD R9, R2, R5 ;  /* 0x0000000502097221 */ /* 0x004fca0000000000 */
[----:B------:R-:W-:Y:S01]  /*00f0*/  STG.E desc[UR4][R6.64], R9 ;  /* 0x0000000906007986 */ /* 0x000fe2000c101904 */
[----:B------:R-:W-:Y:S05]  /*0100*/  EXIT ;  /* 0x000000000000794d */ /* 0x000fea0003800000 */
.L_x_44:
        /* <DEDUP_REMOVED lines=15> */
.L_x_48:


//--------------------- .nv.global.init           --------------------------
	.section	.nv.global.init,"aw",@progbits
.nv.global.init:
	.type		$str$1,@object
	.size		$str$1,($str - $str$1)
$str$1:
        /*0000*/ 	.byte	0x46, 0x6f, 0x75, 0x6e, 0x64, 0x20, 0x70, 0x61, 0x74, 0x74, 0x65, 0x72, 0x6e, 0x20, 0x61, 0x74
        /*0010*/ 	.byte	0x20, 0x69, 0x6e, 0x64, 0x65, 0x78, 0x20, 0x25, 0x64, 0x20, 0x00
	.type		$str,@object
	.size		$str,(.L_0 - $str)
$str:
        /*001b*/ 	.byte	0x50, 0x61, 0x74, 0x74, 0x65, 0x72, 0x6e, 0x20, 0x66, 0x6f, 0x75, 0x6e, 0x64, 0x20, 0x61, 0x74
        /*002b*/ 	.byte	0x20, 0x69, 0x6e, 0x64, 0x65, 0x78, 0x20, 0x3a, 0x20, 0x25, 0x64, 0x0a, 0x00
.L_0:


//--------------------- .nv.shared.reserved.0     --------------------------
	.section	.nv.shared.reserved.0,"aw",@nobits
	.weak		__nv_reservedSMEM_offset_0_alias
	.size		__nv_reservedSMEM_offset_0_alias, 0, 64
	.other		__nv_reservedSMEM_offset_0_alias,@"STO_CUDA_RESERVED_SHARED STV_DEFAULT"
__nv_reservedSMEM_offset_0_alias:
	.zero		0
	.zero		64


//--------------------- .nv.constant0._Z12brute_forcesPcS_bii --------------------------
	.section	.nv.constant0._Z12brute_forcesPcS_bii,"a",@progbits
	.sectionflags	@""
	.align	4
.nv.constant0._Z12brute_forcesPcS_bii:
	.zero		924


//--------------------- .nv.constant0._Z11brute_forcePcS_Piii --------------------------
	.section	.nv.constant0._Z11brute_forcePcS_Piii,"a",@progbits
	.sectionflags	@""
	.align	4
.nv.constant0._Z11brute_forcePcS_Piii:
	.zero		928


//--------------------- .nv.constant0._Z5NaivePcS_Piii --------------------------
	.section	.nv.constant0._Z5NaivePcS_Piii,"a",@progbits
	.sectionflags	@""
	.align	4
.nv.constant0._Z5NaivePcS_Piii:
	.zero		928


//--------------------- .nv.constant0._Z4PlusPfS_S_i --------------------------
	.section	.nv.constant0._Z4PlusPfS_S_i,"a",@progbits
	.sectionflags	@""
	.align	4
.nv.constant0._Z4PlusPfS_S_i:
	.zero		924


//--------------------- SYMBOLS --------------------------

	.type		.nv.reservedSmem.offset0,@object
	.size		.nv.reservedSmem.offset0,0x4
	.type		vprintf,@function
